//
// Generated by NVIDIA NVVM Compiler
//
// Compiler Build ID: CL-36424714
// Cuda compilation tools, release 13.0, V13.0.88
// Based on NVVM 20.0.0
//

.version 9.0
.target sm_100
.address_size 64

	// .globl	_Z15fft_DIF_on_rowsP6float2iii
.extern .shared .align 16 .b8 shared_row[];
.global .align 4 .b8 __cudart_i2opi_f[24] = {65, 144, 67, 60, 153, 149, 98, 219, 192, 221, 52, 245, 209, 87, 39, 252, 41, 21, 68, 78, 110, 131, 249, 162};

.visible .entry _Z15fft_DIF_on_rowsP6float2iii(
	.param .u64 .ptr .align 1 _Z15fft_DIF_on_rowsP6float2iii_param_0,
	.param .u32 _Z15fft_DIF_on_rowsP6float2iii_param_1,
	.param .u32 _Z15fft_DIF_on_rowsP6float2iii_param_2,
	.param .u32 _Z15fft_DIF_on_rowsP6float2iii_param_3
)
{
	.local .align 4 .b8 	__local_depot0[28];
	.reg .b64 	%SP;
	.reg .b64 	%SPL;
	.reg .pred 	%p<22>;
	.reg .b32 	%r<104>;
	.reg .b32 	%f<65>;
	.reg .b64 	%rd<45>;
	.reg .b64 	%fd<9>;

	mov.u64 	%SPL, __local_depot0;
	ld.param.u64 	%rd14, [_Z15fft_DIF_on_rowsP6float2iii_param_0];
	ld.param.u32 	%r35, [_Z15fft_DIF_on_rowsP6float2iii_param_1];
	ld.param.u32 	%r95, [_Z15fft_DIF_on_rowsP6float2iii_param_3];
	cvta.to.global.u64 	%rd15, %rd14;
	add.u64 	%rd1, %SPL, 0;
	add.u64 	%rd2, %SPL, 0;
	mov.u32 	%r37, %ctaid.x;
	mov.u32 	%r1, %tid.x;
	mul.lo.s32 	%r38, %r35, %r37;
	cvt.s64.s32 	%rd18, %r38;
	setp.ge.s32 	%p1, %r1, %r35;
	shl.b32 	%r39, %r1, 3;
	mov.u32 	%r40, shared_row;
	add.s32 	%r2, %r40, %r39;
	cvt.u64.u32 	%rd19, %r1;
	add.s64 	%rd20, %rd18, %rd19;
	shl.b64 	%rd21, %rd20, 3;
	add.s64 	%rd3, %rd15, %rd21;
	@%p1 bra 	$L__BB0_2;
	ld.global.v2.f32 	{%f11, %f12}, [%rd3];
	st.shared.v2.f32 	[%r2], {%f11, %f12};
$L__BB0_2:
	bar.sync 	0;
	setp.lt.s32 	%p2, %r95, 1;
	@%p2 bra 	$L__BB0_23;
	mov.u64 	%rd32, __cudart_i2opi_f;
$L__BB0_4:
	mov.b32 	%r41, 1;
	shl.b32 	%r4, %r41, %r95;
	shr.s32 	%r5, %r4, 1;
	rem.s32 	%r6, %r1, %r4;
	setp.ge.s32 	%p3, %r6, %r5;
	@%p3 bra 	$L__BB0_22;
	cvt.rn.f64.u32 	%fd1, %r6;
	mul.f64 	%fd2, %fd1, 0dC01921FB54442D18;
	cvt.rn.f64.s32 	%fd3, %r4;
	div.rn.f64 	%fd4, %fd2, %fd3;
	cvt.rn.f32.f64 	%f1, %fd4;
	mul.f32 	%f13, %f1, 0f3F22F983;
	cvt.rni.s32.f32 	%r103, %f13;
	cvt.rn.f32.s32 	%f14, %r103;
	fma.rn.f32 	%f15, %f14, 0fBFC90FDA, %f1;
	fma.rn.f32 	%f16, %f14, 0fB3A22168, %f15;
	fma.rn.f32 	%f64, %f14, 0fA7C234C5, %f16;
	abs.f32 	%f3, %f1;
	setp.ltu.f32 	%p4, %f3, 0f47CE4780;
	mov.u32 	%r99, %r103;
	mov.f32 	%f63, %f64;
	@%p4 bra 	$L__BB0_13;
	setp.neu.f32 	%p5, %f3, 0f7F800000;
	@%p5 bra 	$L__BB0_8;
	mov.f32 	%f19, 0f00000000;
	mul.rn.f32 	%f63, %f1, %f19;
	mov.b32 	%r99, 0;
	bra.uni 	$L__BB0_13;
$L__BB0_8:
	mov.b32 	%r8, %f1;
	shl.b32 	%r43, %r8, 8;
	or.b32  	%r9, %r43, -2147483648;
	mov.b64 	%rd43, 0;
	mov.b32 	%r96, 0;
	mov.u64 	%rd41, %rd32;
	mov.u64 	%rd42, %rd2;
$L__BB0_9:
	.pragma "nounroll";
	ld.global.nc.u32 	%r44, [%rd41];
	mad.wide.u32 	%rd24, %r44, %r9, %rd43;
	shr.u64 	%rd43, %rd24, 32;
	st.local.u32 	[%rd42], %rd24;
	add.s32 	%r96, %r96, 1;
	add.s64 	%rd42, %rd42, 4;
	add.s64 	%rd41, %rd41, 4;
	setp.ne.s32 	%p6, %r96, 6;
	@%p6 bra 	$L__BB0_9;
	shr.u32 	%r45, %r8, 23;
	st.local.u32 	[%rd2+24], %rd43;
	and.b32  	%r12, %r45, 31;
	and.b32  	%r46, %r45, 224;
	add.s32 	%r47, %r46, -128;
	shr.u32 	%r48, %r47, 5;
	mul.wide.u32 	%rd25, %r48, 4;
	sub.s64 	%rd10, %rd2, %rd25;
	ld.local.u32 	%r97, [%rd10+24];
	ld.local.u32 	%r98, [%rd10+20];
	setp.eq.s32 	%p7, %r12, 0;
	@%p7 bra 	$L__BB0_12;
	shf.l.wrap.b32 	%r97, %r98, %r97, %r12;
	ld.local.u32 	%r49, [%rd10+16];
	shf.l.wrap.b32 	%r98, %r49, %r98, %r12;
$L__BB0_12:
	shr.u32 	%r50, %r97, 30;
	shf.l.wrap.b32 	%r51, %r98, %r97, 2;
	shl.b32 	%r52, %r98, 2;
	shr.u32 	%r53, %r51, 31;
	add.s32 	%r54, %r53, %r50;
	neg.s32 	%r55, %r54;
	setp.lt.s32 	%p8, %r8, 0;
	selp.b32 	%r99, %r55, %r54, %p8;
	xor.b32  	%r56, %r51, %r8;
	shr.s32 	%r57, %r51, 31;
	xor.b32  	%r58, %r57, %r51;
	xor.b32  	%r59, %r57, %r52;
	cvt.u64.u32 	%rd26, %r58;
	shl.b64 	%rd27, %rd26, 32;
	cvt.u64.u32 	%rd28, %r59;
	or.b64  	%rd29, %rd27, %rd28;
	cvt.rn.f64.s64 	%fd5, %rd29;
	mul.f64 	%fd6, %fd5, 0d3BF921FB54442D19;
	cvt.rn.f32.f64 	%f17, %fd6;
	neg.f32 	%f18, %f17;
	setp.lt.s32 	%p9, %r56, 0;
	selp.f32 	%f63, %f18, %f17, %p9;
$L__BB0_13:
	setp.ltu.f32 	%p10, %f3, 0f47CE4780;
	add.s32 	%r61, %r99, 1;
	mul.rn.f32 	%f20, %f63, %f63;
	and.b32  	%r62, %r99, 1;
	setp.eq.b32 	%p11, %r62, 1;
	selp.f32 	%f21, %f63, 0f3F800000, %p11;
	fma.rn.f32 	%f22, %f20, %f21, 0f00000000;
	fma.rn.f32 	%f23, %f20, 0f37CBAC00, 0fBAB607ED;
	selp.f32 	%f24, 0fB94D4153, %f23, %p11;
	selp.f32 	%f25, 0f3C0885E4, 0f3D2AAABB, %p11;
	fma.rn.f32 	%f26, %f24, %f20, %f25;
	selp.f32 	%f27, 0fBE2AAAA8, 0fBEFFFFFF, %p11;
	fma.rn.f32 	%f28, %f26, %f20, %f27;
	fma.rn.f32 	%f29, %f28, %f22, %f21;
	and.b32  	%r63, %r61, 2;
	setp.eq.s32 	%p12, %r63, 0;
	mov.f32 	%f30, 0f00000000;
	sub.f32 	%f31, %f30, %f29;
	selp.f32 	%f7, %f29, %f31, %p12;
	@%p10 bra 	$L__BB0_21;
	setp.neu.f32 	%p13, %f3, 0f7F800000;
	@%p13 bra 	$L__BB0_16;
	mov.f32 	%f34, 0f00000000;
	mul.rn.f32 	%f64, %f1, %f34;
	mov.b32 	%r103, 0;
	bra.uni 	$L__BB0_21;
$L__BB0_16:
	mov.b32 	%r21, %f1;
	shl.b32 	%r65, %r21, 8;
	or.b32  	%r22, %r65, -2147483648;
	mov.b64 	%rd44, 0;
	mov.b32 	%r100, 0;
$L__BB0_17:
	.pragma "nounroll";
	mul.wide.u32 	%rd31, %r100, 4;
	add.s64 	%rd33, %rd32, %rd31;
	ld.global.nc.u32 	%r66, [%rd33];
	mad.wide.u32 	%rd34, %r66, %r22, %rd44;
	shr.u64 	%rd44, %rd34, 32;
	add.s64 	%rd35, %rd1, %rd31;
	st.local.u32 	[%rd35], %rd34;
	add.s32 	%r100, %r100, 1;
	setp.ne.s32 	%p14, %r100, 6;
	@%p14 bra 	$L__BB0_17;
	shr.u32 	%r67, %r21, 23;
	st.local.u32 	[%rd1+24], %rd44;
	and.b32  	%r25, %r67, 31;
	and.b32  	%r68, %r67, 224;
	add.s32 	%r69, %r68, -128;
	shr.u32 	%r70, %r69, 5;
	mul.wide.u32 	%rd36, %r70, 4;
	sub.s64 	%rd13, %rd1, %rd36;
	ld.local.u32 	%r101, [%rd13+24];
	ld.local.u32 	%r102, [%rd13+20];
	setp.eq.s32 	%p15, %r25, 0;
	@%p15 bra 	$L__BB0_20;
	shf.l.wrap.b32 	%r101, %r102, %r101, %r25;
	ld.local.u32 	%r71, [%rd13+16];
	shf.l.wrap.b32 	%r102, %r71, %r102, %r25;
$L__BB0_20:
	shr.u32 	%r72, %r101, 30;
	shf.l.wrap.b32 	%r73, %r102, %r101, 2;
	shl.b32 	%r74, %r102, 2;
	shr.u32 	%r75, %r73, 31;
	add.s32 	%r76, %r75, %r72;
	neg.s32 	%r77, %r76;
	setp.lt.s32 	%p16, %r21, 0;
	selp.b32 	%r103, %r77, %r76, %p16;
	xor.b32  	%r78, %r73, %r21;
	shr.s32 	%r79, %r73, 31;
	xor.b32  	%r80, %r79, %r73;
	xor.b32  	%r81, %r79, %r74;
	cvt.u64.u32 	%rd37, %r80;
	shl.b64 	%rd38, %rd37, 32;
	cvt.u64.u32 	%rd39, %r81;
	or.b64  	%rd40, %rd38, %rd39;
	cvt.rn.f64.s64 	%fd7, %rd40;
	mul.f64 	%fd8, %fd7, 0d3BF921FB54442D19;
	cvt.rn.f32.f64 	%f32, %fd8;
	neg.f32 	%f33, %f32;
	setp.lt.s32 	%p17, %r78, 0;
	selp.f32 	%f64, %f33, %f32, %p17;
$L__BB0_21:
	mov.b32 	%r83, -1;
	shl.b32 	%r84, %r83, %r95;
	and.b32  	%r85, %r84, %r1;
	add.s32 	%r86, %r6, %r85;
	mul.rn.f32 	%f35, %f64, %f64;
	and.b32  	%r87, %r103, 1;
	setp.eq.b32 	%p18, %r87, 1;
	selp.f32 	%f36, 0f3F800000, %f64, %p18;
	fma.rn.f32 	%f37, %f35, %f36, 0f00000000;
	fma.rn.f32 	%f38, %f35, 0f37CBAC00, 0fBAB607ED;
	selp.f32 	%f39, %f38, 0fB94D4153, %p18;
	selp.f32 	%f40, 0f3D2AAABB, 0f3C0885E4, %p18;
	fma.rn.f32 	%f41, %f39, %f35, %f40;
	selp.f32 	%f42, 0fBEFFFFFF, 0fBE2AAAA8, %p18;
	fma.rn.f32 	%f43, %f41, %f35, %f42;
	fma.rn.f32 	%f44, %f43, %f37, %f36;
	and.b32  	%r88, %r103, 2;
	setp.eq.s32 	%p19, %r88, 0;
	mov.f32 	%f45, 0f00000000;
	sub.f32 	%f46, %f45, %f44;
	selp.f32 	%f47, %f44, %f46, %p19;
	add.s32 	%r89, %r86, %r5;
	shl.b32 	%r90, %r89, 3;
	add.s32 	%r92, %r40, %r90;
	ld.shared.v2.f32 	{%f48, %f49}, [%r92];
	shl.b32 	%r93, %r86, 3;
	add.s32 	%r94, %r40, %r93;
	ld.shared.v2.f32 	{%f50, %f51}, [%r94];
	add.f32 	%f52, %f48, %f50;
	add.f32 	%f53, %f49, %f51;
	st.shared.v2.f32 	[%r94], {%f52, %f53};
	sub.f32 	%f54, %f50, %f48;
	sub.f32 	%f55, %f51, %f49;
	mul.f32 	%f56, %f7, %f54;
	mul.f32 	%f57, %f55, %f47;
	sub.f32 	%f58, %f56, %f57;
	mul.f32 	%f59, %f54, %f47;
	fma.rn.f32 	%f60, %f7, %f55, %f59;
	st.shared.v2.f32 	[%r92], {%f58, %f60};
$L__BB0_22:
	bar.sync 	0;
	add.s32 	%r34, %r95, -1;
	setp.gt.u32 	%p20, %r95, 1;
	mov.u32 	%r95, %r34;
	@%p20 bra 	$L__BB0_4;
$L__BB0_23:
	setp.ge.s32 	%p21, %r1, %r35;
	@%p21 bra 	$L__BB0_25;
	ld.shared.v2.f32 	{%f61, %f62}, [%r2];
	st.global.v2.f32 	[%rd3], {%f61, %f62};
$L__BB0_25:
	ret;

}
	// .globl	_Z16ifft_DIT_on_rowsP6float2iii
.visible .entry _Z16ifft_DIT_on_rowsP6float2iii(
	.param .u64 .ptr .align 1 _Z16ifft_DIT_on_rowsP6float2iii_param_0,
	.param .u32 _Z16ifft_DIT_on_rowsP6float2iii_param_1,
	.param .u32 _Z16ifft_DIT_on_rowsP6float2iii_param_2,
	.param .u32 _Z16ifft_DIT_on_rowsP6float2iii_param_3
)
{
	.local .align 4 .b8 	__local_depot1[28];
	.reg .b64 	%SP;
	.reg .b64 	%SPL;
	.reg .pred 	%p<22>;
	.reg .b32 	%r<105>;
	.reg .b32 	%f<65>;
	.reg .b64 	%rd<45>;
	.reg .b64 	%fd<9>;

	mov.u64 	%SPL, __local_depot1;
	ld.param.u64 	%rd14, [_Z16ifft_DIT_on_rowsP6float2iii_param_0];
	ld.param.u32 	%r35, [_Z16ifft_DIT_on_rowsP6float2iii_param_1];
	ld.param.u32 	%r36, [_Z16ifft_DIT_on_rowsP6float2iii_param_3];
	cvta.to.global.u64 	%rd15, %rd14;
	add.u64 	%rd1, %SPL, 0;
	add.u64 	%rd2, %SPL, 0;
	mov.u32 	%r37, %ctaid.x;
	mov.u32 	%r1, %tid.x;
	mul.lo.s32 	%r38, %r35, %r37;
	cvt.s64.s32 	%rd18, %r38;
	setp.ge.s32 	%p1, %r1, %r35;
	shl.b32 	%r39, %r1, 3;
	mov.u32 	%r40, shared_row;
	add.s32 	%r2, %r40, %r39;
	cvt.u64.u32 	%rd19, %r1;
	add.s64 	%rd20, %rd18, %rd19;
	shl.b64 	%rd21, %rd20, 3;
	add.s64 	%rd3, %rd15, %rd21;
	@%p1 bra 	$L__BB1_2;
	ld.global.v2.f32 	{%f11, %f12}, [%rd3];
	st.shared.v2.f32 	[%r2], {%f11, %f12};
$L__BB1_2:
	bar.sync 	0;
	setp.lt.s32 	%p2, %r36, 1;
	@%p2 bra 	$L__BB1_23;
	mov.b32 	%r96, 1;
	mov.u64 	%rd32, __cudart_i2opi_f;
$L__BB1_4:
	mov.b32 	%r42, 1;
	shl.b32 	%r4, %r42, %r96;
	shr.s32 	%r5, %r4, 1;
	rem.s32 	%r6, %r1, %r4;
	setp.ge.s32 	%p3, %r6, %r5;
	@%p3 bra 	$L__BB1_22;
	cvt.rn.f64.u32 	%fd1, %r6;
	mul.f64 	%fd2, %fd1, 0d401921FB54442D18;
	cvt.rn.f64.s32 	%fd3, %r4;
	div.rn.f64 	%fd4, %fd2, %fd3;
	cvt.rn.f32.f64 	%f1, %fd4;
	mul.f32 	%f13, %f1, 0f3F22F983;
	cvt.rni.s32.f32 	%r104, %f13;
	cvt.rn.f32.s32 	%f14, %r104;
	fma.rn.f32 	%f15, %f14, 0fBFC90FDA, %f1;
	fma.rn.f32 	%f16, %f14, 0fB3A22168, %f15;
	fma.rn.f32 	%f64, %f14, 0fA7C234C5, %f16;
	abs.f32 	%f3, %f1;
	setp.ltu.f32 	%p4, %f3, 0f47CE4780;
	mov.u32 	%r100, %r104;
	mov.f32 	%f63, %f64;
	@%p4 bra 	$L__BB1_13;
	setp.neu.f32 	%p5, %f3, 0f7F800000;
	@%p5 bra 	$L__BB1_8;
	mov.f32 	%f19, 0f00000000;
	mul.rn.f32 	%f63, %f1, %f19;
	mov.b32 	%r100, 0;
	bra.uni 	$L__BB1_13;
$L__BB1_8:
	mov.b32 	%r8, %f1;
	shl.b32 	%r44, %r8, 8;
	or.b32  	%r9, %r44, -2147483648;
	mov.b64 	%rd43, 0;
	mov.b32 	%r97, 0;
	mov.u64 	%rd41, %rd32;
	mov.u64 	%rd42, %rd2;
$L__BB1_9:
	.pragma "nounroll";
	ld.global.nc.u32 	%r45, [%rd41];
	mad.wide.u32 	%rd24, %r45, %r9, %rd43;
	shr.u64 	%rd43, %rd24, 32;
	st.local.u32 	[%rd42], %rd24;
	add.s32 	%r97, %r97, 1;
	add.s64 	%rd42, %rd42, 4;
	add.s64 	%rd41, %rd41, 4;
	setp.ne.s32 	%p6, %r97, 6;
	@%p6 bra 	$L__BB1_9;
	shr.u32 	%r46, %r8, 23;
	st.local.u32 	[%rd2+24], %rd43;
	and.b32  	%r12, %r46, 31;
	and.b32  	%r47, %r46, 224;
	add.s32 	%r48, %r47, -128;
	shr.u32 	%r49, %r48, 5;
	mul.wide.u32 	%rd25, %r49, 4;
	sub.s64 	%rd10, %rd2, %rd25;
	ld.local.u32 	%r98, [%rd10+24];
	ld.local.u32 	%r99, [%rd10+20];
	setp.eq.s32 	%p7, %r12, 0;
	@%p7 bra 	$L__BB1_12;
	shf.l.wrap.b32 	%r98, %r99, %r98, %r12;
	ld.local.u32 	%r50, [%rd10+16];
	shf.l.wrap.b32 	%r99, %r50, %r99, %r12;
$L__BB1_12:
	shr.u32 	%r51, %r98, 30;
	shf.l.wrap.b32 	%r52, %r99, %r98, 2;
	shl.b32 	%r53, %r99, 2;
	shr.u32 	%r54, %r52, 31;
	add.s32 	%r55, %r54, %r51;
	neg.s32 	%r56, %r55;
	setp.lt.s32 	%p8, %r8, 0;
	selp.b32 	%r100, %r56, %r55, %p8;
	xor.b32  	%r57, %r52, %r8;
	shr.s32 	%r58, %r52, 31;
	xor.b32  	%r59, %r58, %r52;
	xor.b32  	%r60, %r58, %r53;
	cvt.u64.u32 	%rd26, %r59;
	shl.b64 	%rd27, %rd26, 32;
	cvt.u64.u32 	%rd28, %r60;
	or.b64  	%rd29, %rd27, %rd28;
	cvt.rn.f64.s64 	%fd5, %rd29;
	mul.f64 	%fd6, %fd5, 0d3BF921FB54442D19;
	cvt.rn.f32.f64 	%f17, %fd6;
	neg.f32 	%f18, %f17;
	setp.lt.s32 	%p9, %r57, 0;
	selp.f32 	%f63, %f18, %f17, %p9;
$L__BB1_13:
	setp.ltu.f32 	%p10, %f3, 0f47CE4780;
	add.s32 	%r62, %r100, 1;
	mul.rn.f32 	%f20, %f63, %f63;
	and.b32  	%r63, %r100, 1;
	setp.eq.b32 	%p11, %r63, 1;
	selp.f32 	%f21, %f63, 0f3F800000, %p11;
	fma.rn.f32 	%f22, %f20, %f21, 0f00000000;
	fma.rn.f32 	%f23, %f20, 0f37CBAC00, 0fBAB607ED;
	selp.f32 	%f24, 0fB94D4153, %f23, %p11;
	selp.f32 	%f25, 0f3C0885E4, 0f3D2AAABB, %p11;
	fma.rn.f32 	%f26, %f24, %f20, %f25;
	selp.f32 	%f27, 0fBE2AAAA8, 0fBEFFFFFF, %p11;
	fma.rn.f32 	%f28, %f26, %f20, %f27;
	fma.rn.f32 	%f29, %f28, %f22, %f21;
	and.b32  	%r64, %r62, 2;
	setp.eq.s32 	%p12, %r64, 0;
	mov.f32 	%f30, 0f00000000;
	sub.f32 	%f31, %f30, %f29;
	selp.f32 	%f7, %f29, %f31, %p12;
	@%p10 bra 	$L__BB1_21;
	setp.neu.f32 	%p13, %f3, 0f7F800000;
	@%p13 bra 	$L__BB1_16;
	mov.f32 	%f34, 0f00000000;
	mul.rn.f32 	%f64, %f1, %f34;
	mov.b32 	%r104, 0;
	bra.uni 	$L__BB1_21;
$L__BB1_16:
	mov.b32 	%r21, %f1;
	shl.b32 	%r66, %r21, 8;
	or.b32  	%r22, %r66, -2147483648;
	mov.b64 	%rd44, 0;
	mov.b32 	%r101, 0;
$L__BB1_17:
	.pragma "nounroll";
	mul.wide.u32 	%rd31, %r101, 4;
	add.s64 	%rd33, %rd32, %rd31;
	ld.global.nc.u32 	%r67, [%rd33];
	mad.wide.u32 	%rd34, %r67, %r22, %rd44;
	shr.u64 	%rd44, %rd34, 32;
	add.s64 	%rd35, %rd1, %rd31;
	st.local.u32 	[%rd35], %rd34;
	add.s32 	%r101, %r101, 1;
	setp.ne.s32 	%p14, %r101, 6;
	@%p14 bra 	$L__BB1_17;
	shr.u32 	%r68, %r21, 23;
	st.local.u32 	[%rd1+24], %rd44;
	and.b32  	%r25, %r68, 31;
	and.b32  	%r69, %r68, 224;
	add.s32 	%r70, %r69, -128;
	shr.u32 	%r71, %r70, 5;
	mul.wide.u32 	%rd36, %r71, 4;
	sub.s64 	%rd13, %rd1, %rd36;
	ld.local.u32 	%r102, [%rd13+24];
	ld.local.u32 	%r103, [%rd13+20];
	setp.eq.s32 	%p15, %r25, 0;
	@%p15 bra 	$L__BB1_20;
	shf.l.wrap.b32 	%r102, %r103, %r102, %r25;
	ld.local.u32 	%r72, [%rd13+16];
	shf.l.wrap.b32 	%r103, %r72, %r103, %r25;
$L__BB1_20:
	shr.u32 	%r73, %r102, 30;
	shf.l.wrap.b32 	%r74, %r103, %r102, 2;
	shl.b32 	%r75, %r103, 2;
	shr.u32 	%r76, %r74, 31;
	add.s32 	%r77, %r76, %r73;
	neg.s32 	%r78, %r77;
	setp.lt.s32 	%p16, %r21, 0;
	selp.b32 	%r104, %r78, %r77, %p16;
	xor.b32  	%r79, %r74, %r21;
	shr.s32 	%r80, %r74, 31;
	xor.b32  	%r81, %r80, %r74;
	xor.b32  	%r82, %r80, %r75;
	cvt.u64.u32 	%rd37, %r81;
	shl.b64 	%rd38, %rd37, 32;
	cvt.u64.u32 	%rd39, %r82;
	or.b64  	%rd40, %rd38, %rd39;
	cvt.rn.f64.s64 	%fd7, %rd40;
	mul.f64 	%fd8, %fd7, 0d3BF921FB54442D19;
	cvt.rn.f32.f64 	%f32, %fd8;
	neg.f32 	%f33, %f32;
	setp.lt.s32 	%p17, %r79, 0;
	selp.f32 	%f64, %f33, %f32, %p17;
$L__BB1_21:
	mov.b32 	%r84, -1;
	shl.b32 	%r85, %r84, %r96;
	and.b32  	%r86, %r85, %r1;
	add.s32 	%r87, %r6, %r86;
	mul.rn.f32 	%f35, %f64, %f64;
	and.b32  	%r88, %r104, 1;
	setp.eq.b32 	%p18, %r88, 1;
	selp.f32 	%f36, 0f3F800000, %f64, %p18;
	fma.rn.f32 	%f37, %f35, %f36, 0f00000000;
	fma.rn.f32 	%f38, %f35, 0f37CBAC00, 0fBAB607ED;
	selp.f32 	%f39, %f38, 0fB94D4153, %p18;
	selp.f32 	%f40, 0f3D2AAABB, 0f3C0885E4, %p18;
	fma.rn.f32 	%f41, %f39, %f35, %f40;
	selp.f32 	%f42, 0fBEFFFFFF, 0fBE2AAAA8, %p18;
	fma.rn.f32 	%f43, %f41, %f35, %f42;
	fma.rn.f32 	%f44, %f43, %f37, %f36;
	and.b32  	%r89, %r104, 2;
	setp.eq.s32 	%p19, %r89, 0;
	mov.f32 	%f45, 0f00000000;
	sub.f32 	%f46, %f45, %f44;
	selp.f32 	%f47, %f44, %f46, %p19;
	add.s32 	%r90, %r87, %r5;
	shl.b32 	%r91, %r90, 3;
	add.s32 	%r93, %r40, %r91;
	ld.shared.v2.f32 	{%f48, %f49}, [%r93];
	mul.f32 	%f50, %f7, %f48;
	mul.f32 	%f51, %f49, %f47;
	sub.f32 	%f52, %f50, %f51;
	mul.f32 	%f53, %f48, %f47;
	fma.rn.f32 	%f54, %f7, %f49, %f53;
	shl.b32 	%r94, %r87, 3;
	add.s32 	%r95, %r40, %r94;
	ld.shared.v2.f32 	{%f55, %f56}, [%r95];
	add.f32 	%f57, %f55, %f52;
	add.f32 	%f58, %f56, %f54;
	st.shared.v2.f32 	[%r95], {%f57, %f58};
	sub.f32 	%f59, %f55, %f52;
	sub.f32 	%f60, %f56, %f54;
	st.shared.v2.f32 	[%r93], {%f59, %f60};
$L__BB1_22:
	bar.sync 	0;
	add.s32 	%r34, %r96, 1;
	setp.ne.s32 	%p20, %r96, %r36;
	mov.u32 	%r96, %r34;
	@%p20 bra 	$L__BB1_4;
$L__BB1_23:
	setp.ge.s32 	%p21, %r1, %r35;
	@%p21 bra 	$L__BB1_25;
	ld.shared.v2.f32 	{%f61, %f62}, [%r2];
	st.global.v2.f32 	[%rd3], {%f61, %f62};
$L__BB1_25:
	ret;

}


// ===== COMPILED SASS (sm_100) =====

	.target	sm_100

	.elftype	@"ET_EXEC"


//--------------------- .note.nv.tkinfo           --------------------------
	.section	.note.nv.tkinfo,"",@"SHT_NOTE"
	.sectionflags	@"SHF_NOTE_NV_TKINFO"
	.tkinfo
        /*0018*/ 	.word	0x00000002
        /*0030*/ 	.string	""
        /*0030*/ 	.string	"ptxas"
        /*0030*/ 	.string	"Cuda compilation tools, release 13.0, V13.0.88"
        /*0030*/ 	.string	"Build cuda_13.0.r13.0/compiler.36424714_0"
        /*0030*/ 	.string	"-arch sm_100 -m 64 "



//--------------------- .note.nv.cuinfo           --------------------------
	.section	.note.nv.cuinfo,"",@"SHT_NOTE"
	.sectionflags	@"SHF_NOTE_NV_CUINFO"
        /*0018*/ 	.short	0x0002
        /*001a*/ 	.short	0x0064
        /*001c*/ 	.short	0x0082
	.zero		2


//--------------------- .nv.info                  --------------------------
	.section	.nv.info,"",@"SHT_CUDA_INFO"
	.align	4


	//----- nvinfo : EIATTR_REGCOUNT
	.align		4
        /*0000*/ 	.byte	0x04, 0x2f
        /*0002*/ 	.short	(.L_2 - .L_1)
	.align		4
.L_1:
        /*0004*/ 	.word	index@(_Z15fft_DIF_on_rowsP6float2iii)
        /*0008*/ 	.word	0x0000001d


	//----- nvinfo : EIATTR_FRAME_SIZE
	.align		4
.L_2:
        /*000c*/ 	.byte	0x04, 0x11
        /*000e*/ 	.short	(.L_4 - .L_3)
	.align		4
.L_3:
        /*0010*/ 	.word	index@($__internal_1_$__cuda_sm20_div_rn_f64_full)
        /*0014*/ 	.word	0x00000020


	//----- nvinfo : EIATTR_FRAME_SIZE
	.align		4
.L_4:
        /*0018*/ 	.byte	0x04, 0x11
        /*001a*/ 	.short	(.L_6 - .L_5)
	.align		4
.L_5:
        /*001c*/ 	.word	index@(_Z15fft_DIF_on_rowsP6float2iii)
        /*0020*/ 	.word	0x00000020


	//----- nvinfo : EIATTR_REGCOUNT
	.align		4
.L_6:
        /*0024*/ 	.byte	0x04, 0x2f
        /*0026*/ 	.short	(.L_8 - .L_7)
	.align		4
.L_7:
        /*0028*/ 	.word	index@(_Z16ifft_DIT_on_rowsP6float2iii)
        /*002c*/ 	.word	0x0000001d


	//----- nvinfo : EIATTR_FRAME_SIZE
	.align		4
.L_8:
        /*0030*/ 	.byte	0x04, 0x11
        /*0032*/ 	.short	(.L_10 - .L_9)
	.align		4
.L_9:
        /*0034*/ 	.word	index@($__internal_0_$__cuda_sm20_div_rn_f64_full)
        /*0038*/ 	.word	0x00000020


	//----- nvinfo : EIATTR_FRAME_SIZE
	.align		4
.L_10:
        /*003c*/ 	.byte	0x04, 0x11
        /*003e*/ 	.short	(.L_12 - .L_11)
	.align		4
.L_11:
        /*0040*/ 	.word	index@(_Z16ifft_DIT_on_rowsP6float2iii)
        /*0044*/ 	.word	0x00000020


	//----- nvinfo : EIATTR_MIN_STACK_SIZE
	.align		4
.L_12:
        /*0048*/ 	.byte	0x04, 0x12
        /*004a*/ 	.short	(.L_14 - .L_13)
	.align		4
.L_13:
        /*004c*/ 	.word	index@(_Z16ifft_DIT_on_rowsP6float2iii)
        /*0050*/ 	.word	0x00000020


	//----- nvinfo : EIATTR_MIN_STACK_SIZE
	.align		4
.L_14:
        /*0054*/ 	.byte	0x04, 0x12
        /*0056*/ 	.short	(.L_16 - .L_15)
	.align		4
.L_15:
        /*0058*/ 	.word	index@(_Z15fft_DIF_on_rowsP6float2iii)
        /*005c*/ 	.word	0x00000020
.L_16:


//--------------------- .nv.compat                --------------------------
	.section	.nv.compat,"",@"SHT_CUDA_COMPAT_INFO"
	.align	4
        /*0000*/ 	.byte	0x02, 0x09, 0x00, 0x00, 0x02, 0x02, 0x01, 0x00, 0x02, 0x05, 0x05, 0x00, 0x03, 0x07, 0x01, 0x01
        /*0010*/ 	.byte	0x02, 0x03, 0x00, 0x00, 0x02, 0x06, 0x01, 0x00, 0x04, 0x0b, 0x08, 0x00, 0x01, 0x00, 0x00, 0x00
        /*0020*/ 	.byte	0x00, 0x00, 0x00, 0x00


//--------------------- .nv.info._Z16ifft_DIT_on_rowsP6float2iii --------------------------
	.section	.nv.info._Z16ifft_DIT_on_rowsP6float2iii,"",@"SHT_CUDA_INFO"
	.sectionflags	@""
	.align	4


	//----- nvinfo : EIATTR_CUDA_API_VERSION
	.align		4
        /*0000*/ 	.byte	0x04, 0x37
        /*0002*/ 	.short	(.L_18 - .L_17)
.L_17:
        /*0004*/ 	.word	0x00000082


	//----- nvinfo : EIATTR_KPARAM_INFO
	.align		4
.L_18:
        /*0008*/ 	.byte	0x04, 0x17
        /*000a*/ 	.short	(.L_20 - .L_19)
.L_19:
        /*000c*/ 	.word	0x00000000
        /*0010*/ 	.short	0x0003
        /*0012*/ 	.short	0x0010
        /*0014*/ 	.byte	0x00, 0xf0, 0x11, 0x00


	//----- nvinfo : EIATTR_KPARAM_INFO
	.align		4
.L_20:
        /*0018*/ 	.byte	0x04, 0x17
        /*001a*/ 	.short	(.L_22 - .L_21)
.L_21:
        /*001c*/ 	.word	0x00000000
        /*0020*/ 	.short	0x0002
        /*0022*/ 	.short	0x000c
        /*0024*/ 	.byte	0x00, 0xf0, 0x11, 0x00


	//----- nvinfo : EIATTR_KPARAM_INFO
	.align		4
.L_22:
        /*0028*/ 	.byte	0x04, 0x17
        /*002a*/ 	.short	(.L_24 - .L_23)
.L_23:
        /*002c*/ 	.word	0x00000000
        /*0030*/ 	.short	0x0001
        /*0032*/ 	.short	0x0008
        /*0034*/ 	.byte	0x00, 0xf0, 0x11, 0x00


	//----- nvinfo : EIATTR_KPARAM_INFO
	.align		4
.L_24:
        /*0038*/ 	.byte	0x04, 0x17
        /*003a*/ 	.short	(.L_26 - .L_25)
.L_25:
        /*003c*/ 	.word	0x00000000
        /*0040*/ 	.short	0x0000
        /*0042*/ 	.short	0x0000
        /*0044*/ 	.byte	0x00, 0xf5, 0x21, 0x00


	//----- nvinfo : EIATTR_SPARSE_MMA_MASK
	.align		4
.L_26:
        /*0048*/ 	.byte	0x03, 0x50
        /*004a*/ 	.short	0x0000


	//----- nvinfo : EIATTR_MAXREG_COUNT
	.align		4
        /*004c*/ 	.byte	0x03, 0x1b
        /*004e*/ 	.short	0x00ff


	//----- nvinfo : EIATTR_NUM_BARRIERS
	.align		4
        /*0050*/ 	.byte	0x02, 0x4c
        /*0052*/ 	.byte	0x01
	.zero		1


	//----- nvinfo : EIATTR_MERCURY_ISA_VERSION
	.align		4
        /*0054*/ 	.byte	0x03, 0x5f
        /*0056*/ 	.short	0x0101


	//----- nvinfo : EIATTR_VRC_CTA_INIT_COUNT
	.align		4
        /*0058*/ 	.byte	0x02, 0x4a
	.zero		1
	.zero		1


	//----- nvinfo : EIATTR_EXIT_INSTR_OFFSETS
	.align		4
        /*005c*/ 	.byte	0x04, 0x1c
        /*005e*/ 	.short	(.L_28 - .L_27)


	//   ....[0]....
.L_27:
        /*0060*/ 	.word	0x00001060


	//   ....[1]....
        /*0064*/ 	.word	0x00001090


	//----- nvinfo : EIATTR_CRS_STACK_SIZE
	.align		4
.L_28:
        /*0068*/ 	.byte	0x04, 0x1e
        /*006a*/ 	.short	(.L_30 - .L_29)
.L_29:
        /*006c*/ 	.word	0x00000000


	//----- nvinfo : EIATTR_CBANK_PARAM_SIZE
	.align		4
.L_30:
        /*0070*/ 	.byte	0x03, 0x19
        /*0072*/ 	.short	0x0014


	//----- nvinfo : EIATTR_PARAM_CBANK
	.align		4
        /*0074*/ 	.byte	0x04, 0x0a
        /*0076*/ 	.short	(.L_32 - .L_31)
	.align		4
.L_31:
        /*0078*/ 	.word	index@(.nv.constant0._Z16ifft_DIT_on_rowsP6float2iii)
        /*007c*/ 	.short	0x0380
        /*007e*/ 	.short	0x0014


	//----- nvinfo : EIATTR_SW_WAR
	.align		4
.L_32:
        /*0080*/ 	.byte	0x04, 0x36
        /*0082*/ 	.short	(.L_34 - .L_33)
.L_33:
        /*0084*/ 	.word	0x00000008
.L_34:


//--------------------- .nv.info._Z15fft_DIF_on_rowsP6float2iii --------------------------
	.section	.nv.info._Z15fft_DIF_on_rowsP6float2iii,"",@"SHT_CUDA_INFO"
	.sectionflags	@""
	.align	4


	//----- nvinfo : EIATTR_CUDA_API_VERSION
	.align		4
        /*0000*/ 	.byte	0x04, 0x37
        /*0002*/ 	.short	(.L_36 - .L_35)
.L_35:
        /*0004*/ 	.word	0x00000082


	//----- nvinfo : EIATTR_KPARAM_INFO
	.align		4
.L_36:
        /*0008*/ 	.byte	0x04, 0x17
        /*000a*/ 	.short	(.L_38 - .L_37)
.L_37:
        /*000c*/ 	.word	0x00000000
        /*0010*/ 	.short	0x0003
        /*0012*/ 	.short	0x0010
        /*0014*/ 	.byte	0x00, 0xf0, 0x11, 0x00


	//----- nvinfo : EIATTR_KPARAM_INFO
	.align		4
.L_38:
        /*0018*/ 	.byte	0x04, 0x17
        /*001a*/ 	.short	(.L_40 - .L_39)
.L_39:
        /*001c*/ 	.word	0x00000000
        /*0020*/ 	.short	0x0002
        /*0022*/ 	.short	0x000c
        /*0024*/ 	.byte	0x00, 0xf0, 0x11, 0x00


	//----- nvinfo : EIATTR_KPARAM_INFO
	.align		4
.L_40:
        /*0028*/ 	.byte	0x04, 0x17
        /*002a*/ 	.short	(.L_42 - .L_41)
.L_41:
        /*002c*/ 	.word	0x00000000
        /*0030*/ 	.short	0x0001
        /*0032*/ 	.short	0x0008
        /*0034*/ 	.byte	0x00, 0xf0, 0x11, 0x00


	//----- nvinfo : EIATTR_KPARAM_INFO
	.align		4
.L_42:
        /*0038*/ 	.byte	0x04, 0x17
        /*003a*/ 	.short	(.L_44 - .L_43)
.L_43:
        /*003c*/ 	.word	0x00000000
        /*0040*/ 	.short	0x0000
        /*0042*/ 	.short	0x0000
        /*0044*/ 	.byte	0x00, 0xf5, 0x21, 0x00


	//----- nvinfo : EIATTR_SPARSE_MMA_MASK
	.align		4
.L_44:
        /*0048*/ 	.byte	0x03, 0x50
        /*004a*/ 	.short	0x0000


	//----- nvinfo : EIATTR_MAXREG_COUNT
	.align		4
        /*004c*/ 	.byte	0x03, 0x1b
        /*004e*/ 	.short	0x00ff


	//----- nvinfo : EIATTR_NUM_BARRIERS
	.align		4
        /*0050*/ 	.byte	0x02, 0x4c
        /*0052*/ 	.byte	0x01
	.zero		1


	//----- nvinfo : EIATTR_MERCURY_ISA_VERSION
	.align		4
        /*0054*/ 	.byte	0x03, 0x5f
        /*0056*/ 	.short	0x0101


	//----- nvinfo : EIATTR_VRC_CTA_INIT_COUNT
	.align		4
        /*0058*/ 	.byte	0x02, 0x4a
	.zero		1
	.zero		1


	//----- nvinfo : EIATTR_EXIT_INSTR_OFFSETS
	.align		4
        /*005c*/ 	.byte	0x04, 0x1c
        /*005e*/ 	.short	(.L_46 - .L_45)


	//   ....[0]....
.L_45:
        /*0060*/ 	.word	0x00001050


	//   ....[1]....
        /*0064*/ 	.word	0x00001080


	//----- nvinfo : EIATTR_CRS_STACK_SIZE
	.align		4
.L_46:
        /*0068*/ 	.byte	0x04, 0x1e
        /*006a*/ 	.short	(.L_48 - .L_47)
.L_47:
        /*006c*/ 	.word	0x00000000


	//----- nvinfo : EIATTR_CBANK_PARAM_SIZE
	.align		4
.L_48:
        /*0070*/ 	.byte	0x03, 0x19
        /*0072*/ 	.short	0x0014


	//----- nvinfo : EIATTR_PARAM_CBANK
	.align		4
        /*0074*/ 	.byte	0x04, 0x0a
        /*0076*/ 	.short	(.L_50 - .L_49)
	.align		4
.L_49:
        /*0078*/ 	.word	index@(.nv.constant0._Z15fft_DIF_on_rowsP6float2iii)
        /*007c*/ 	.short	0x0380
        /*007e*/ 	.short	0x0014


	//----- nvinfo : EIATTR_SW_WAR
	.align		4
.L_50:
        /*0080*/ 	.byte	0x04, 0x36
        /*0082*/ 	.short	(.L_52 - .L_51)
.L_51:
        /*0084*/ 	.word	0x00000008
.L_52:


//--------------------- .nv.callgraph             --------------------------
	.section	.nv.callgraph,"",@"SHT_CUDA_CALLGRAPH"
	.align	4
	.sectionentsize	8
	.align		4
        /*0000*/ 	.word	0x00000000
	.align		4
        /*0004*/ 	.word	0xffffffff
	.align		4
        /*0008*/ 	.word	0x00000000
	.align		4
        /*000c*/ 	.word	0xfffffffe
	.align		4
        /*0010*/ 	.word	0x00000000
	.align		4
        /*0014*/ 	.word	0xfffffffd
	.align		4
        /*0018*/ 	.word	0x00000000
	.align		4
        /*001c*/ 	.word	0xfffffffc


//--------------------- .nv.constant4             --------------------------
	.section	.nv.constant4,"a",@progbits
	.align	8
	.align		8
.nv.constant4:
        /*0000*/ 	.dword	__cudart_i2opi_f


//--------------------- .text._Z16ifft_DIT_on_rowsP6float2iii --------------------------
	.section	.text._Z16ifft_DIT_on_rowsP6float2iii,"ax",@progbits
	.align	128
        .global         _Z16ifft_DIT_on_rowsP6float2iii
        .type           _Z16ifft_DIT_on_rowsP6float2iii,@function
        .size           _Z16ifft_DIT_on_rowsP6float2iii,(.L_x_36 - _Z16ifft_DIT_on_rowsP6float2iii)
        .other          _Z16ifft_DIT_on_rowsP6float2iii,@"STO_CUDA_ENTRY STV_DEFAULT"
_Z16ifft_DIT_on_rowsP6float2iii:
.text._Z16ifft_DIT_on_rowsP6float2iii:
[----:B------:R-:W0:Y:S01]  /*0000*/  LDC R1, c[0x0][0x37c] ;  /* 0x0000df00ff017b82 */ /* 0x000e220000000800 */
[----:B------:R-:W1:Y:S07]  /*0010*/  S2R R5, SR_TID.X ;  /* 0x0000000000057919 */ /* 0x000e6e0000002100 */
[----:B------:R-:W2:Y:S01]  /*0020*/  S2UR UR4, SR_CTAID.X ;  /* 0x00000000000479c3 */ /* 0x000ea20000002500 */
[----:B------:R-:W3:Y:S01]  /*0030*/  LDCU.64 UR6, c[0x0][0x380] ;  /* 0x00007000ff0677ac */ /* 0x000ee20008000a00 */
[----:B0-----:R-:W-:Y:S01]  /*0040*/  VIADD R1, R1, 0xffffffe0 ;  /* 0xffffffe001017836 */ /* 0x001fe20000000000 */
[----:B------:R-:W0:Y:S05]  /*0050*/  LDCU.64 UR8, c[0x0][0x358] ;  /* 0x00006b00ff0877ac */ /* 0x000e2a0008000a00 */
[----:B------:R-:W2:Y:S02]  /*0060*/  LDC R4, c[0x0][0x388] ;  /* 0x0000e200ff047b82 */ /* 0x000ea40000000800 */
[----:B--2---:R-:W-:Y:S01]  /*0070*/  IMAD R0, R4, UR4, RZ ;  /* 0x0000000404007c24 */ /* 0x004fe2000f8e02ff */
[----:B-1----:R-:W-:-:S04]  /*0080*/  ISETP.GE.AND P0, PT, R5, R4, PT ;  /* 0x000000040500720c */ /* 0x002fc80003f06270 */
[----:B------:R-:W-:-:S04]  /*0090*/  IADD3 R2, P1, PT, R0, R5, RZ ;  /* 0x0000000500027210 */ /* 0x000fc80007f3e0ff */
[----:B------:R-:W-:Y:S02]  /*00a0*/  LEA.HI.X.SX32 R3, R0, RZ, 0x1, P1 ;  /* 0x000000ff00037211 */ /* 0x000fe400008f0eff */
[----:B---3--:R-:W-:-:S04]  /*00b0*/  LEA R6, P1, R2, UR6, 0x3 ;  /* 0x0000000602067c11 */ /* 0x008fc8000f8218ff */
[----:B------:R-:W-:-:S05]  /*00c0*/  LEA.HI.X R7, R2, UR7, R3, 0x3, P1 ;  /* 0x0000000702077c11 */ /* 0x000fca00088f1c03 */
[----:B0-----:R-:W2:Y:S01]  /*00d0*/  @!P0 LDG.E.64 R2, desc[UR8][R6.64] ;  /* 0x0000000806028981 */ /* 0x001ea2000c1e1b00 */
[----:B------:R-:W0:Y:S01]  /*00e0*/  S2UR UR6, SR_CgaCtaId ;  /* 0x00000000000679c3 */ /* 0x000e220000008800 */
[----:B------:R-:W-:Y:S02]  /*00f0*/  UMOV UR4, 0x400 ;  /* 0x0000040000047882 */ /* 0x000fe40000000000 */
[----:B0-----:R-:W-:Y:S02]  /*0100*/  ULEA UR6, UR6, UR4, 0x18 ;  /* 0x0000000406067291 */ /* 0x001fe4000f8ec0ff */
[----:B------:R-:W0:Y:S04]  /*0110*/  LDCU UR4, c[0x0][0x390] ;  /* 0x00007200ff0477ac */ /* 0x000e280008000800 */
[----:B------:R-:W-:Y:S01]  /*0120*/  LEA R9, R5, UR6, 0x3 ;  /* 0x0000000605097c11 */ /* 0x000fe2000f8e18ff */
[----:B0-----:R-:W-:-:S04]  /*0130*/  UISETP.GE.AND UP0, UPT, UR4, 0x1, UPT ;  /* 0x000000010400788c */ /* 0x001fc8000bf06270 */
[----:B--2---:R0:W-:Y:S01]  /*0140*/  @!P0 STS.64 [R9], R2 ;  /* 0x0000000209008388 */ /* 0x0041e20000000a00 */
[----:B------:R-:W-:Y:S06]  /*0150*/  BAR.SYNC.DEFER_BLOCKING 0x0 ;  /* 0x0000000000007b1d */ /* 0x000fec0000010000 */
[----:B------:R-:W-:Y:S05]  /*0160*/  BRA.U !UP0, `(.L_x_0) ;  /* 0x0000000d08b47547 */ /* 0x000fea000b800000 */
[----:B------:R-:W-:-:S05]  /*0170*/  UMOV UR7, 0x1 ;  /* 0x0000000100077882 */ /* 0x000fca0000000000 */
.L_x_11:
[----:B------:R-:W-:Y:S01]  /*0180*/  IMAD.MOV.U32 R0, RZ, RZ, 0x1 ;  /* 0x00000001ff007424 */ /* 0x000fe200078e00ff */
[----:B------:R-:W-:Y:S01]  /*0190*/  IABS R12, R5 ;  /* 0x00000005000c7213 */ /* 0x000fe20000000000 */
[----:B------:R-:W-:Y:S01]  /*01a0*/  BSSY.RECONVERGENT B0, `(.L_x_1) ;  /* 0x00000e3000007945 */ /* 0x000fe20003800200 */
[----:B------:R-:W-:Y:S02]  /*01b0*/  ISETP.GE.AND P2, PT, R5, RZ, PT ;  /* 0x000000ff0500720c */ /* 0x000fe40003f46270 */
[----:B0-----:R-:W-:-:S04]  /*01c0*/  SHF.L.U32 R10, R0, UR7, RZ ;  /* 0x00000007000a7c19 */ /* 0x001fc800080006ff */
[----:B------:R-:W-:-:S04]  /*01d0*/  IABS R11, R10 ;  /* 0x0000000a000b7213 */ /* 0x000fc80000000000 */
[----:B------:R-:W1:Y:S08]  /*01e0*/  I2F.RP R0, R11 ;  /* 0x0000000b00007306 */ /* 0x000e700000209400 */
[----:B-1----:R-:W0:Y:S02]  /*01f0*/  MUFU.RCP R0, R0 ;  /* 0x0000000000007308 */ /* 0x002e240000001000 */
[----:B0-----:R-:W-:-:S06]  /*0200*/  VIADD R2, R0, 0xffffffe ;  /* 0x0ffffffe00027836 */ /* 0x001fcc0000000000 */
[----:B------:R0:W1:Y:S02]  /*0210*/  F2I.FTZ.U32.TRUNC.NTZ R3, R2 ;  /* 0x0000000200037305 */ /* 0x000064000021f000 */
[----:B0-----:R-:W-:Y:S02]  /*0220*/  IMAD.MOV.U32 R2, RZ, RZ, RZ ;  /* 0x000000ffff027224 */ /* 0x001fe400078e00ff */
[----:B-1----:R-:W-:-:S04]  /*0230*/  IMAD.MOV R4, RZ, RZ, -R3 ;  /* 0x000000ffff047224 */ /* 0x002fc800078e0a03 */
[----:B------:R-:W-:Y:S01]  /*0240*/  IMAD R13, R4, R11, RZ ;  /* 0x0000000b040d7224 */ /* 0x000fe200078e02ff */
[----:B------:R-:W-:-:S03]  /*0250*/  IABS R4, R10 ;  /* 0x0000000a00047213 */ /* 0x000fc60000000000 */
[----:B------:R-:W-:Y:S01]  /*0260*/  IMAD.HI.U32 R3, R3, R13, R2 ;  /* 0x0000000d03037227 */ /* 0x000fe200078e0002 */
[----:B------:R-:W-:-:S03]  /*0270*/  SHF.R.S32.HI R13, RZ, 0x1, R10 ;  /* 0x00000001ff0d7819 */ /* 0x000fc6000001140a */
[----:B------:R-:W-:Y:S02]  /*0280*/  IMAD.MOV R0, RZ, RZ, -R4 ;  /* 0x000000ffff007224 */ /* 0x000fe400078e0a04 */
[----:B------:R-:W-:-:S04]  /*0290*/  IMAD.HI.U32 R3, R3, R12, RZ ;  /* 0x0000000c03037227 */ /* 0x000fc800078e00ff */
[----:B------:R-:W-:-:S05]  /*02a0*/  IMAD R12, R3, R0, R12 ;  /* 0x00000000030c7224 */ /* 0x000fca00078e020c */
[----:B------:R-:W-:-:S13]  /*02b0*/  ISETP.GT.U32.AND P0, PT, R11, R12, PT ;  /* 0x0000000c0b00720c */ /* 0x000fda0003f04070 */
[----:B------:R-:W-:Y:S01]  /*02c0*/  @!P0 IMAD.IADD R12, R12, 0x1, -R11 ;  /* 0x000000010c0c8824 */ /* 0x000fe200078e0a0b */
[----:B------:R-:W-:-:S04]  /*02d0*/  ISETP.NE.AND P0, PT, R10, RZ, PT ;  /* 0x000000ff0a00720c */ /* 0x000fc80003f05270 */
[----:B------:R-:W-:-:S13]  /*02e0*/  ISETP.GT.U32.AND P1, PT, R11, R12, PT ;  /* 0x0000000c0b00720c */ /* 0x000fda0003f24070 */
[----:B------:R-:W-:-:S04]  /*02f0*/  @!P1 IMAD.IADD R12, R12, 0x1, -R11 ;  /* 0x000000010c0c9824 */ /* 0x000fc800078e0a0b */
[----:B------:R-:W-:Y:S01]  /*0300*/  @!P2 IMAD.MOV R12, RZ, RZ, -R12 ;  /* 0x000000ffff0ca224 */ /* 0x000fe200078e0a0c */
[----:B------:R-:W-:-:S04]  /*0310*/  @!P0 LOP3.LUT R12, RZ, R10, RZ, 0x33, !PT ;  /* 0x0000000aff0c8212 */ /* 0x000fc800078e33ff */
[----:B------:R-:W-:-:S13]  /*0320*/  ISETP.GE.AND P0, PT, R12, R13, PT ;  /* 0x0000000d0c00720c */ /* 0x000fda0003f06270 */
[----:B------:R-:W-:Y:S05]  /*0330*/  @P0 BRA `(.L_x_2) ;  /* 0x0000000c00240947 */ /* 0x000fea0003800000 */
[----:B------:R-:W0:Y:S01]  /*0340*/  I2F.F64 R10, R10 ;  /* 0x0000000a000a7312 */ /* 0x000e220000201c00 */
[----:B------:R-:W-:Y:S01]  /*0350*/  IMAD.MOV.U32 R2, RZ, RZ, 0x1 ;  /* 0x00000001ff027424 */ /* 0x000fe200078e00ff */
[----:B------:R-:W-:Y:S01]  /*0360*/  UMOV UR4, 0x54442d18 ;  /* 0x54442d1800047882 */ /* 0x000fe20000000000 */
[----:B------:R-:W-:Y:S01]  /*0370*/  UMOV UR5, 0x401921fb ;  /* 0x401921fb00057882 */ /* 0x000fe20000000000 */
[----:B------:R-:W-:Y:S04]  /*0380*/  BSSY.RECONVERGENT B1, `(.L_x_3) ;  /* 0x0000014000017945 */ /* 0x000fe80003800200 */
[----:B0-----:R-:W0:Y:S02]  /*0390*/  MUFU.RCP64H R3, R11 ;  /* 0x0000000b00037308 */ /* 0x001e240000001800 */
[----:B0-----:R-:W-:-:S08]  /*03a0*/  DFMA R14, -R10, R2, 1 ;  /* 0x3ff000000a0e742b */ /* 0x001fd00000000102 */
[----:B------:R-:W-:Y:S02]  /*03b0*/  DFMA R16, R14, R14, R14 ;  /* 0x0000000e0e10722b */ /* 0x000fe4000000000e */
[----:B------:R-:W0:Y:S06]  /*03c0*/  I2F.F64.U32 R14, R12 ;  /* 0x0000000c000e7312 */ /* 0x000e2c0000201800 */
[----:B------:R-:W-:-:S08]  /*03d0*/  DFMA R16, R2, R16, R2 ;  /* 0x000000100210722b */ /* 0x000fd00000000002 */
[----:B------:R-:W-:Y:S02]  /*03e0*/  DFMA R2, -R10, R16, 1 ;  /* 0x3ff000000a02742b */ /* 0x000fe40000000110 */
[----:B0-----:R-:W-:-:S06]  /*03f0*/  DMUL R14, R14, UR4 ;  /* 0x000000040e0e7c28 */ /* 0x001fcc0008000000 */
[----:B------:R-:W-:-:S04]  /*0400*/  DFMA R2, R16, R2, R16 ;  /* 0x000000021002722b */ /* 0x000fc80000000010 */
[----:B------:R-:W-:-:S04]  /*0410*/  FSETP.GEU.AND P1, PT, |R15|, 6.5827683646048100446e-37, PT ;  /* 0x036000000f00780b */ /* 0x000fc80003f2e200 */
[----:B------:R-:W-:-:S08]  /*0420*/  DMUL R16, R14, R2 ;  /* 0x000000020e107228 */ /* 0x000fd00000000000 */
[----:B------:R-:W-:-:S08]  /*0430*/  DFMA R18, -R10, R16, R14 ;  /* 0x000000100a12722b */ /* 0x000fd0000000010e */
[----:B------:R-:W-:-:S10]  /*0440*/  DFMA R2, R2, R18, R16 ;  /* 0x000000120202722b */ /* 0x000fd40000000010 */
[----:B------:R-:W-:-:S05]  /*0450*/  FFMA R0, RZ, R11, R3 ;  /* 0x0000000bff007223 */ /* 0x000fca0000000003 */
[----:B------:R-:W-:-:S13]  /*0460*/  FSETP.GT.AND P0, PT, |R0|, 1.469367938527859385e-39, PT ;  /* 0x001000000000780b */ /* 0x000fda0003f04200 */
[----:B------:R-:W-:Y:S05]  /*0470*/  @P0 BRA P1, `(.L_x_4) ;  /* 0x0000000000100947 */ /* 0x000fea0000800000 */
[----:B------:R-:W-:-:S07]  /*0480*/  MOV R4, 0x4a0 ;  /* 0x000004a000047802 */ /* 0x000fce0000000f00 */
[----:B------:R-:W-:Y:S05]  /*0490*/  CALL.REL.NOINC `($__internal_0_$__cuda_sm20_div_rn_f64_full) ;  /* 0x0000000c00007944 */ /* 0x000fea0003c00000 */
[----:B------:R-:W-:Y:S02]  /*04a0*/  IMAD.MOV.U32 R2, RZ, RZ, R18 ;  /* 0x000000ffff027224 */ /* 0x000fe400078e0012 */
[----:B------:R-:W-:-:S07]  /*04b0*/  IMAD.MOV.U32 R3, RZ, RZ, R19 ;  /* 0x000000ffff037224 */ /* 0x000fce00078e0013 */
.L_x_4:
[----:B------:R-:W-:Y:S05]  /*04c0*/  BSYNC.RECONVERGENT B1 ;  /* 0x0000000000017941 */ /* 0x000fea0003800200 */
.L_x_3:
[----:B------:R-:W0:Y:S01]  /*04d0*/  F2F.F32.F64 R15, R2 ;  /* 0x00000002000f7310 */ /* 0x000e220000301000 */
[----:B------:R-:W-:Y:S01]  /*04e0*/  BSSY.RECONVERGENT B1, `(.L_x_5) ;  /* 0x0000042000017945 */ /* 0x000fe20003800200 */
[C---:B0-----:R-:W-:Y:S01]  /*04f0*/  FMUL R0, R15.reuse, 0.63661974668502807617 ;  /* 0x3f22f9830f007820 */ /* 0x041fe20000400000 */
[----:B------:R-:W-:-:S05]  /*0500*/  FSETP.GE.AND P0, PT, |R15|, 105615, PT ;  /* 0x47ce47800f00780b */ /* 0x000fca0003f06200 */
[----:B------:R-:W0:Y:S02]  /*0510*/  F2I.NTZ R0, R0 ;  /* 0x0000000000007305 */ /* 0x000e240000203100 */
[----:B0-----:R-:W-:Y:S01]  /*0520*/  I2FP.F32.S32 R18, R0 ;  /* 0x0000000000127245 */ /* 0x001fe20000201400 */
[----:B------:R-:W-:-:S04]  /*0530*/  IMAD.MOV.U32 R17, RZ, RZ, R0 ;  /* 0x000000ffff117224 */ /* 0x000fc800078e0000 */
[----:B------:R-:W-:-:S04]  /*0540*/  FFMA R11, R18, -1.5707962512969970703, R15 ;  /* 0xbfc90fda120b7823 */ /* 0x000fc8000000000f */
[----:B------:R-:W-:-:S04]  /*0550*/  FFMA R11, R18, -7.5497894158615963534e-08, R11 ;  /* 0xb3a22168120b7823 */ /* 0x000fc8000000000b */
[----:B------:R-:W-:-:S04]  /*0560*/  FFMA R18, R18, -5.3903029534742383927e-15, R11 ;  /* 0xa7c234c512127823 */ /* 0x000fc8000000000b */
[----:B------:R-:W-:Y:S01]  /*0570*/  IMAD.MOV.U32 R4, RZ, RZ, R18 ;  /* 0x000000ffff047224 */ /* 0x000fe200078e0012 */
[----:B------:R-:W-:Y:S06]  /*0580*/  @!P0 BRA `(.L_x_6) ;  /* 0x0000000000dc8947 */ /* 0x000fec0003800000 */
[----:B------:R-:W-:-:S13]  /*0590*/  FSETP.NEU.AND P0, PT, |R15|, +INF , PT ;  /* 0x7f8000000f00780b */ /* 0x000fda0003f0d200 */
[----:B------:R-:W-:Y:S01]  /*05a0*/  @!P0 FMUL R4, RZ, R15 ;  /* 0x0000000fff048220 */ /* 0x000fe20000400000 */
[----:B------:R-:W-:Y:S01]  /*05b0*/  @!P0 IMAD.MOV.U32 R0, RZ, RZ, RZ ;  /* 0x000000ffff008224 */ /* 0x000fe200078e00ff */
[----:B------:R-:W-:Y:S06]  /*05c0*/  @!P0 BRA `(.L_x_6) ;  /* 0x0000000000cc8947 */ /* 0x000fec0003800000 */
[----:B------:R-:W-:Y:S01]  /*05d0*/  IMAD.SHL.U32 R2, R15, 0x100, RZ ;  /* 0x000001000f027824 */ /* 0x000fe200078e00ff */
[----:B------:R-:W0:Y:S01]  /*05e0*/  LDCU.64 UR10, c[0x4][URZ] ;  /* 0x01000000ff0a77ac */ /* 0x000e220008000a00 */
[----:B------:R-:W-:Y:S02]  /*05f0*/  IMAD.MOV.U32 R8, RZ, RZ, RZ ;  /* 0x000000ffff087224 */ /* 0x000fe400078e00ff */
[----:B------:R-:W-:Y:S01]  /*0600*/  IMAD.MOV.U32 R0, RZ, RZ, R1 ;  /* 0x000000ffff007224 */ /* 0x000fe200078e0001 */
[----:B------:R-:W-:Y:S01]  /*0610*/  LOP3.LUT R21, R2, 0x80000000, RZ, 0xfc, !PT ;  /* 0x8000000002157812 */ /* 0x000fe200078efcff */
[----:B------:R-:W-:Y:S01]  /*0620*/  UMOV UR5, URZ ;  /* 0x000000ff00057c82 */ /* 0x000fe20008000000 */
[----:B------:R-:W-:-:S05]  /*0630*/  UMOV UR4, URZ ;  /* 0x000000ff00047c82 */ /* 0x000fca0008000000 */
.L_x_7:
[----:B0-----:R-:W-:Y:S02]  /*0640*/  IMAD.U32 R10, RZ, RZ, UR10 ;  /* 0x0000000aff0a7e24 */ /* 0x001fe4000f8e00ff */
[----:B------:R-:W-:-:S05]  /*0650*/  IMAD.U32 R11, RZ, RZ, UR11 ;  /* 0x0000000bff0b7e24 */ /* 0x000fca000f8e00ff */
[----:B------:R-:W2:Y:S01]  /*0660*/  LDG.E.CONSTANT R2, desc[UR8][R10.64] ;  /* 0x000000080a027981 */ /* 0x000ea2000c1e9900 */
[----:B------:R-:W-:Y:S02]  /*0670*/  UIADD3 UR10, UP0, UPT, UR10, 0x4, URZ ;  /* 0x000000040a0a7890 */ /* 0x000fe4000ff1e0ff */
[----:B------:R-:W-:Y:S02]  /*0680*/  UIADD3 UR4, UPT, UPT, UR4, 0x1, URZ ;  /* 0x0000000104047890 */ /* 0x000fe4000fffe0ff */
[----:B------:R-:W-:Y:S02]  /*0690*/  UIADD3.X UR11, UPT, UPT, URZ, UR11, URZ, UP0, !UPT ;  /* 0x0000000bff0b7290 */ /* 0x000fe400087fe4ff */
[----:B------:R-:W-:Y:S01]  /*06a0*/  UISETP.NE.AND UP0, UPT, UR4, 0x6, UPT ;  /* 0x000000060400788c */ /* 0x000fe2000bf05270 */
[----:B--2---:R-:W-:-:S03]  /*06b0*/  IMAD.WIDE.U32 R2, R2, R21, RZ ;  /* 0x0000001502027225 */ /* 0x004fc600078e00ff */
[----:B------:R-:W-:-:S04]  /*06c0*/  IADD3 R19, P0, PT, R2, R8, RZ ;  /* 0x0000000802137210 */ /* 0x000fc80007f1e0ff */
[----:B------:R-:W-:Y:S01]  /*06d0*/  IADD3.X R8, PT, PT, R3, UR5, RZ, P0, !PT ;  /* 0x0000000503087c10 */ /* 0x000fe200087fe4ff */
[----:B------:R0:W-:Y:S02]  /*06e0*/  STL [R0], R19 ;  /* 0x0000001300007387 */ /* 0x0001e40000100800 */
[----:B0-----:R-:W-:Y:S01]  /*06f0*/  VIADD R0, R0, 0x4 ;  /* 0x0000000400007836 */ /* 0x001fe20000000000 */
[----:B------:R-:W-:Y:S06]  /*0700*/  BRA.U UP0, `(.L_x_7) ;  /* 0xfffffffd00cc7547 */ /* 0x000fec000b83ffff */
[----:B------:R-:W-:Y:S01]  /*0710*/  SHF.R.U32.HI R4, RZ, 0x17, R15 ;  /* 0x00000017ff047819 */ /* 0x000fe2000001160f */
[----:B------:R0:W-:Y:S03]  /*0720*/  STL [R1+0x18], R8 ;  /* 0x0000180801007387 */ /* 0x0001e60000100800 */
[C---:B------:R-:W-:Y:S02]  /*0730*/  LOP3.LUT R0, R4.reuse, 0xe0, RZ, 0xc0, !PT ;  /* 0x000000e004007812 */ /* 0x040fe400078ec0ff */
[----:B------:R-:W-:-:S03]  /*0740*/  LOP3.LUT P0, RZ, R4, 0x1f, RZ, 0xc0, !PT ;  /* 0x0000001f04ff7812 */ /* 0x000fc6000780c0ff */
[----:B------:R-:W-:-:S05]  /*0750*/  VIADD R0, R0, 0xffffff80 ;  /* 0xffffff8000007836 */ /* 0x000fca0000000000 */
[----:B------:R-:W-:-:S05]  /*0760*/  SHF.R.U32.HI R0, RZ, 0x5, R0 ;  /* 0x00000005ff007819 */ /* 0x000fca0000011600 */
[----:B------:R-:W-:-:S05]  /*0770*/  IMAD R14, R0, -0x4, R1 ;  /* 0xfffffffc000e7824 */ /* 0x000fca00078e0201 */
[----:B------:R-:W2:Y:S04]  /*0780*/  LDL R0, [R14+0x18] ;  /* 0x000018000e007983 */ /* 0x000ea80000100800 */
[----:B------:R-:W2:Y:S04]  /*0790*/  LDL R3, [R14+0x14] ;  /* 0x000014000e037983 */ /* 0x000ea80000100800 */
[----:B------:R-:W3:Y:S01]  /*07a0*/  @P0 LDL R2, [R14+0x10] ;  /* 0x000010000e020983 */ /* 0x000ee20000100800 */
[----:B------:R-:W-:Y:S01]  /*07b0*/  LOP3.LUT R4, R4, 0x1f, RZ, 0xc0, !PT ;  /* 0x0000001f04047812 */ /* 0x000fe200078ec0ff */
[----:B------:R-:W-:Y:S01]  /*07c0*/  UMOV UR4, 0x54442d19 ;  /* 0x54442d1900047882 */ /* 0x000fe20000000000 */
[----:B------:R-:W-:-:S02]  /*07d0*/  UMOV UR5, 0x3bf921fb ;  /* 0x3bf921fb00057882 */ /* 0x000fc40000000000 */
[-C--:B--2---:R-:W-:Y:S02]  /*07e0*/  @P0 SHF.L.W.U32.HI R0, R3, R4.reuse, R0 ;  /* 0x0000000403000219 */ /* 0x084fe40000010e00 */
[----:B---3--:R-:W-:Y:S02]  /*07f0*/  @P0 SHF.L.W.U32.HI R3, R2, R4, R3 ;  /* 0x0000000402030219 */ /* 0x008fe40000010e03 */
[----:B------:R-:W-:Y:S02]  /*0800*/  ISETP.GE.AND P0, PT, R15, RZ, PT ;  /* 0x000000ff0f00720c */ /* 0x000fe40003f06270 */
[C---:B------:R-:W-:Y:S01]  /*0810*/  SHF.L.W.U32.HI R2, R3.reuse, 0x2, R0 ;  /* 0x0000000203027819 */ /* 0x040fe20000010e00 */
[----:B------:R-:W-:-:S03]  /*0820*/  IMAD.SHL.U32 R3, R3, 0x4, RZ ;  /* 0x0000000403037824 */ /* 0x000fc600078e00ff */
[----:B------:R-:W-:-:S04]  /*0830*/  SHF.R.S32.HI R4, RZ, 0x1f, R2 ;  /* 0x0000001fff047819 */ /* 0x000fc80000011402 */
[C---:B------:R-:W-:Y:S02]  /*0840*/  LOP3.LUT R10, R4.reuse, R3, RZ, 0x3c, !PT ;  /* 0x00000003040a7212 */ /* 0x040fe400078e3cff */
[----:B------:R-:W-:Y:S02]  /*0850*/  LOP3.LUT R11, R4, R2, RZ, 0x3c, !PT ;  /* 0x00000002040b7212 */ /* 0x000fe400078e3cff */
[----:B------:R-:W-:Y:S02]  /*0860*/  SHF.R.U32.HI R3, RZ, 0x1e, R0 ;  /* 0x0000001eff037819 */ /* 0x000fe40000011600 */
[C---:B------:R-:W-:Y:S02]  /*0870*/  LOP3.LUT R4, R2.reuse, R15, RZ, 0x3c, !PT ;  /* 0x0000000f02047212 */ /* 0x040fe400078e3cff */
[----:B------:R-:W1:Y:S01]  /*0880*/  I2F.F64.S64 R10, R10 ;  /* 0x0000000a000a7312 */ /* 0x000e620000301c00 */
[----:B------:R-:W-:Y:S02]  /*0890*/  LEA.HI R0, R2, R3, RZ, 0x1 ;  /* 0x0000000302007211 */ /* 0x000fe400078f08ff */
[----:B------:R-:W-:-:S03]  /*08a0*/  ISETP.GE.AND P1, PT, R4, RZ, PT ;  /* 0x000000ff0400720c */ /* 0x000fc60003f26270 */
[----:B------:R-:W-:-:S04]  /*08b0*/  IMAD.MOV R2, RZ, RZ, -R0 ;  /* 0x000000ffff027224 */ /* 0x000fc800078e0a00 */
[----:B------:R-:W-:Y:S01]  /*08c0*/  @!P0 IMAD.MOV.U32 R0, RZ, RZ, R2 ;  /* 0x000000ffff008224 */ /* 0x000fe200078e0002 */
[----:B-1----:R-:W-:-:S10]  /*08d0*/  DMUL R20, R10, UR4 ;  /* 0x000000040a147c28 */ /* 0x002fd40008000000 */
[----:B------:R-:W1:Y:S02]  /*08e0*/  F2F.F32.F64 R20, R20 ;  /* 0x0000001400147310 */ /* 0x000e640000301000 */
[----:B01----:R-:W-:-:S07]  /*08f0*/  FSEL R4, -R20, R20, !P1 ;  /* 0x0000001414047208 */ /* 0x003fce0004800100 */
.L_x_6:
[----:B------:R-:W-:Y:S05]  /*0900*/  BSYNC.RECONVERGENT B1 ;  /* 0x0000000000017941 */ /* 0x000fea0003800200 */
.L_x_5:
[----:B------:R-:W-:Y:S01]  /*0910*/  LOP3.LUT R8, R0, 0x1, RZ, 0xc0, !PT ;  /* 0x0000000100087812 */ /* 0x000fe200078ec0ff */
[----:B------:R-:W-:Y:S02]  /*0920*/  IMAD.MOV.U32 R16, RZ, RZ, 0x37cbac00 ;  /* 0x37cbac00ff107424 */ /* 0x000fe400078e00ff */
[----:B------:R-:W-:Y:S01]  /*0930*/  FMUL R3, R4, R4 ;  /* 0x0000000404037220 */ /* 0x000fe20000400000 */
[----:B------:R-:W-:Y:S01]  /*0940*/  VIADD R0, R0, 0x1 ;  /* 0x0000000100007836 */ /* 0x000fe20000000000 */
[----:B------:R-:W-:Y:S01]  /*0950*/  ISETP.NE.U32.AND P0, PT, R8, 0x1, PT ;  /* 0x000000010800780c */ /* 0x000fe20003f05070 */
[----:B------:R-:W-:Y:S02]  /*0960*/  IMAD.MOV.U32 R8, RZ, RZ, 0x3c0885e4 ;  /* 0x3c0885e4ff087424 */ /* 0x000fe400078e00ff */
[----:B------:R-:W-:Y:S01]  /*0970*/  FFMA R2, R3, R16, -0.0013887860113754868507 ;  /* 0xbab607ed03027423 */ /* 0x000fe20000000010 */
[----:B------:R-:W-:Y:S01]  /*0980*/  IMAD.MOV.U32 R19, RZ, RZ, 0x3e2aaaa8 ;  /* 0x3e2aaaa8ff137424 */ /* 0x000fe200078e00ff */
[----:B------:R-:W-:Y:S01]  /*0990*/  LOP3.LUT P1, RZ, R0, 0x2, RZ, 0xc0, !PT ;  /* 0x0000000200ff7812 */ /* 0x000fe2000782c0ff */
[----:B------:R-:W-:Y:S01]  /*09a0*/  BSSY.RECONVERGENT B1, `(.L_x_8) ;  /* 0x000003f000017945 */ /* 0x000fe20003800200 */
[----:B------:R-:W-:-:S02]  /*09b0*/  FSEL R8, R8, 0.041666727513074874878, !P0 ;  /* 0x3d2aaabb08087808 */ /* 0x000fc40004000000 */
[----:B------:R-:W-:Y:S02]  /*09c0*/  FSEL R2, R2, -0.00019574658654164522886, P0 ;  /* 0xb94d415302027808 */ /* 0x000fe40000000000 */
[----:B------:R-:W-:Y:S02]  /*09d0*/  FSEL R0, R4, 1, !P0 ;  /* 0x3f80000004007808 */ /* 0x000fe40004000000 */
[----:B------:R-:W-:Y:S01]  /*09e0*/  FSEL R19, -R19, -0.4999999701976776123, !P0 ;  /* 0xbeffffff13137808 */ /* 0x000fe20004000100 */
[----:B------:R-:W-:Y:S01]  /*09f0*/  FFMA R2, R3, R2, R8 ;  /* 0x0000000203027223 */ /* 0x000fe20000000008 */
[----:B------:R-:W-:Y:S01]  /*0a00*/  FSETP.GE.AND P0, PT, |R15|, 105615, PT ;  /* 0x47ce47800f00780b */ /* 0x000fe20003f06200 */
[C---:B------:R-:W-:Y:S02]  /*0a10*/  FFMA R11, R3.reuse, R0, RZ ;  /* 0x00000000030b7223 */ /* 0x040fe400000000ff */
[----:B------:R-:W-:-:S04]  /*0a20*/  FFMA R2, R3, R2, R19 ;  /* 0x0000000203027223 */ /* 0x000fc80000000013 */
[----:B------:R-:W-:-:S04]  /*0a30*/  FFMA R14, R11, R2, R0 ;  /* 0x000000020b0e7223 */ /* 0x000fc80000000000 */
[----:B------:R-:W-:Y:S02]  /*0a40*/  @P1 FADD R14, RZ, -R14 ;  /* 0x8000000eff0e1221 */ /* 0x000fe40000000000 */
[----:B------:R-:W-:Y:S05]  /*0a50*/  @!P0 BRA `(.L_x_9) ;  /* 0x0000000000cc8947 */ /* 0x000fea0003800000 */
[----:B------:R-:W-:-:S13]  /*0a60*/  FSETP.NEU.AND P0, PT, |R15|, +INF , PT ;  /* 0x7f8000000f00780b */ /* 0x000fda0003f0d200 */
[----:B------:R-:W-:Y:S01]  /*0a70*/  @!P0 FMUL R18, RZ, R15 ;  /* 0x0000000fff128220 */ /* 0x000fe20000400000 */
[----:B------:R-:W-:Y:S01]  /*0a80*/  @!P0 IMAD.MOV.U32 R17, RZ, RZ, RZ ;  /* 0x000000ffff118224 */ /* 0x000fe200078e00ff */
[----:B------:R-:W-:Y:S06]  /*0a90*/  @!P0 BRA `(.L_x_9) ;  /* 0x0000000000bc8947 */ /* 0x000fec0003800000 */
[----:B------:R-:W0:Y:S01]  /*0aa0*/  LDC.64 R2, c[0x4][RZ] ;  /* 0x01000000ff027b82 */ /* 0x000e220000000a00 */
[----:B------:R-:W-:Y:S01]  /*0ab0*/  IMAD.SHL.U32 R4, R15, 0x100, RZ ;  /* 0x000001000f047824 */ /* 0x000fe200078e00ff */
[----:B------:R-:W-:Y:S01]  /*0ac0*/  UMOV UR4, URZ ;  /* 0x000000ff00047c82 */ /* 0x000fe20008000000 */
[----:B------:R-:W-:Y:S02]  /*0ad0*/  IMAD.MOV.U32 R8, RZ, RZ, RZ ;  /* 0x000000ffff087224 */ /* 0x000fe400078e00ff */
[----:B------:R-:W-:Y:S01]  /*0ae0*/  IMAD.MOV.U32 R0, RZ, RZ, RZ ;  /* 0x000000ffff007224 */ /* 0x000fe200078e00ff */
[----:B------:R-:W-:-:S07]  /*0af0*/  LOP3.LUT R21, R4, 0x80000000, RZ, 0xfc, !PT ;  /* 0x8000000004157812 */ /* 0x000fce00078efcff */
.L_x_10:
[----:B0-----:R-:W-:-:S05]  /*0b00*/  IMAD.WIDE.U32 R18, R0, 0x4, R2 ;  /* 0x0000000400127825 */ /* 0x001fca00078e0002 */
[----:B------:R-:W2:Y:S01]  /*0b10*/  LDG.E.CONSTANT R10, desc[UR8][R18.64] ;  /* 0x00000008120a7981 */ /* 0x000ea2000c1e9900 */
[C---:B-1----:R-:W-:Y:S02]  /*0b20*/  IMAD R4, R0.reuse, 0x4, R1 ;  /* 0x0000000400047824 */ /* 0x042fe400078e0201 */
[----:B------:R-:W-:-:S05]  /*0b30*/  VIADD R0, R0, 0x1 ;  /* 0x0000000100007836 */ /* 0x000fca0000000000 */
[----:B------:R-:W-:Y:S01]  /*0b40*/  ISETP.NE.AND P0, PT, R0, 0x6, PT ;  /* 0x000000060000780c */ /* 0x000fe20003f05270 */
[----:B--2---:R-:W-:-:S03]  /*0b50*/  IMAD.WIDE.U32 R10, R10, R21, RZ ;  /* 0x000000150a0a7225 */ /* 0x004fc600078e00ff */
[----:B------:R-:W-:-:S04]  /*0b60*/  IADD3 R17, P1, PT, R10, R8, RZ ;  /* 0x000000080a117210 */ /* 0x000fc80007f3e0ff */
[----:B------:R-:W-:Y:S01]  /*0b70*/  IADD3.X R8, PT, PT, R11, UR4, RZ, P1, !PT ;  /* 0x000000040b087c10 */ /* 0x000fe20008ffe4ff */
[----:B------:R1:W-:Y:S04]  /*0b80*/  STL [R4], R17 ;  /* 0x0000001104007387 */ /* 0x0003e80000100800 */
[----:B------:R-:W-:Y:S05]  /*0b90*/  @P0 BRA `(.L_x_10) ;  /* 0xfffffffc00d80947 */ /* 0x000fea000383ffff */
[----:B-1----:R-:W-:Y:S01]  /*0ba0*/  SHF.R.U32.HI R4, RZ, 0x17, R15 ;  /* 0x00000017ff047819 */ /* 0x002fe2000001160f */
        /* <DEDUP_REMOVED lines=11> */
[----:B------:R-:W-:Y:S01]  /*0c60*/  UMOV UR5, 0x3bf921fb ;  /* 0x3bf921fb00057882 */ /* 0x000fe20000000000 */
[----:B------:R-:W-:-:S02]  /*0c70*/  ISETP.GE.AND P1, PT, R15, RZ, PT ;  /* 0x000000ff0f00720c */ /* 0x000fc40003f26270 */
[-C--:B--2---:R-:W-:Y:S02]  /*0c80*/  @P0 SHF.L.W.U32.HI R0, R3, R4.reuse, R0 ;  /* 0x0000000403000219 */ /* 0x084fe40000010e00 */
[----:B---3--:R-:W-:Y:S02]  /*0c90*/  @P0 SHF.L.W.U32.HI R3, R2, R4, R3 ;  /* 0x0000000402030219 */ /* 0x008fe40000010e03 */
[--C-:B------:R-:W-:Y:S02]  /*0ca0*/  SHF.R.U32.HI R17, RZ, 0x1e, R0.reuse ;  /* 0x0000001eff117819 */ /* 0x100fe40000011600 */
[C---:B------:R-:W-:Y:S01]  /*0cb0*/  SHF.L.W.U32.HI R2, R3.reuse, 0x2, R0 ;  /* 0x0000000203027819 */ /* 0x040fe20000010e00 */
[----:B------:R-:W-:-:S03]  /*0cc0*/  IMAD.SHL.U32 R3, R3, 0x4, RZ ;  /* 0x0000000403037824 */ /* 0x000fc600078e00ff */
[----:B------:R-:W-:Y:S02]  /*0cd0*/  SHF.R.S32.HI R4, RZ, 0x1f, R2 ;  /* 0x0000001fff047819 */ /* 0x000fe40000011402 */
[----:B------:R-:W-:Y:S02]  /*0ce0*/  LEA.HI R17, R2, R17, RZ, 0x1 ;  /* 0x0000001102117211 */ /* 0x000fe400078f08ff */
[C---:B------:R-:W-:Y:S02]  /*0cf0*/  LOP3.LUT R10, R4.reuse, R3, RZ, 0x3c, !PT ;  /* 0x00000003040a7212 */ /* 0x040fe400078e3cff */
[----:B------:R-:W-:Y:S01]  /*0d00*/  LOP3.LUT R11, R4, R2, RZ, 0x3c, !PT ;  /* 0x00000002040b7212 */ /* 0x000fe200078e3cff */
[----:B------:R-:W-:Y:S01]  /*0d10*/  IMAD.MOV R0, RZ, RZ, -R17 ;  /* 0x000000ffff007224 */ /* 0x000fe200078e0a11 */
[----:B------:R-:W-:-:S03]  /*0d20*/  LOP3.LUT R15, R2, R15, RZ, 0x3c, !PT ;  /* 0x0000000f020f7212 */ /* 0x000fc600078e3cff */
[----:B------:R-:W-:Y:S01]  /*0d30*/  @!P1 IMAD.MOV.U32 R17, RZ, RZ, R0 ;  /* 0x000000ffff119224 */ /* 0x000fe200078e0000 */
[----:B------:R-:W1:Y:S01]  /*0d40*/  I2F.F64.S64 R10, R10 ;  /* 0x0000000a000a7312 */ /* 0x000e620000301c00 */
[----:B------:R-:W-:Y:S01]  /*0d50*/  ISETP.GE.AND P0, PT, R15, RZ, PT ;  /* 0x000000ff0f00720c */ /* 0x000fe20003f06270 */
[----:B-1----:R-:W-:-:S10]  /*0d60*/  DMUL R20, R10, UR4 ;  /* 0x000000040a147c28 */ /* 0x002fd40008000000 */
[----:B------:R-:W1:Y:S02]  /*0d70*/  F2F.F32.F64 R20, R20 ;  /* 0x0000001400147310 */ /* 0x000e640000301000 */
[----:B01----:R-:W-:-:S07]  /*0d80*/  FSEL R18, -R20, R20, !P0 ;  /* 0x0000001414127208 */ /* 0x003fce0004000100 */
.L_x_9:
[----:B------:R-:W-:Y:S05]  /*0d90*/  BSYNC.RECONVERGENT B1 ;  /* 0x0000000000017941 */ /* 0x000fea0003800200 */
.L_x_8:
[----:B------:R-:W-:Y:S01]  /*0da0*/  UMOV UR4, 0xffffffff ;  /* 0xffffffff00047882 */ /* 0x000fe20000000000 */
[C---:B------:R-:W-:Y:S01]  /*0db0*/  LOP3.LUT R0, R17.reuse, 0x1, RZ, 0xc0, !PT ;  /* 0x0000000111007812 */ /* 0x040fe200078ec0ff */
[----:B------:R-:W-:Y:S01]  /*0dc0*/  USHF.L.U32 UR4, UR4, UR7, URZ ;  /* 0x0000000704047299 */ /* 0x000fe200080006ff */
[----:B------:R-:W-:Y:S01]  /*0dd0*/  IMAD.MOV.U32 R15, RZ, RZ, 0x3effffff ;  /* 0x3effffffff0f7424 */ /* 0x000fe200078e00ff */
[----:B------:R-:W-:Y:S02]  /*0de0*/  LOP3.LUT P1, RZ, R17, 0x2, RZ, 0xc0, !PT ;  /* 0x0000000211ff7812 */ /* 0x000fe4000782c0ff */
[----:B------:R-:W-:Y:S01]  /*0df0*/  ISETP.NE.U32.AND P0, PT, R0, 0x1, PT ;  /* 0x000000010000780c */ /* 0x000fe20003f05070 */
[----:B------:R-:W-:Y:S01]  /*0e00*/  IMAD.MOV.U32 R0, RZ, RZ, 0x3d2aaabb ;  /* 0x3d2aaabbff007424 */ /* 0x000fe200078e00ff */
[----:B------:R-:W-:Y:S02]  /*0e10*/  LOP3.LUT R3, R5, UR4, RZ, 0xc0, !PT ;  /* 0x0000000405037c12 */ /* 0x000fe4000f8ec0ff */
[----:B------:R-:W-:-:S02]  /*0e20*/  FSEL R15, -R15, -0.16666662693023681641, !P0 ;  /* 0xbe2aaaa80f0f7808 */ /* 0x000fc40004000100 */
[----:B------:R-:W-:Y:S01]  /*0e30*/  FSEL R0, R0, 0.0083327032625675201416, !P0 ;  /* 0x3c0885e400007808 */ /* 0x000fe20004000000 */
[----:B------:R-:W-:-:S04]  /*0e40*/  IMAD.IADD R8, R12, 0x1, R3 ;  /* 0x000000010c087824 */ /* 0x000fc800078e0203 */
[----:B------:R-:W-:Y:S01]  /*0e50*/  IMAD.IADD R4, R13, 0x1, R8 ;  /* 0x000000010d047824 */ /* 0x000fe200078e0208 */
[----:B------:R-:W-:Y:S01]  /*0e60*/  LEA R8, R8, UR6, 0x3 ;  /* 0x0000000608087c11 */ /* 0x000fe2000f8e18ff */
[----:B------:R-:W-:-:S03]  /*0e70*/  FMUL R13, R18, R18 ;  /* 0x00000012120d7220 */ /* 0x000fc60000400000 */
[----:B------:R-:W-:Y:S01]  /*0e80*/  LEA R4, R4, UR6, 0x3 ;  /* 0x0000000604047c11 */ /* 0x000fe2000f8e18ff */
[----:B------:R-:W-:Y:S01]  /*0e90*/  LDS.64 R10, [R8] ;  /* 0x00000000080a7984 */ /* 0x000fe20000000a00 */
[----:B------:R-:W-:-:S03]  /*0ea0*/  FFMA R16, R13, R16, -0.0013887860113754868507 ;  /* 0xbab607ed0d107423 */ /* 0x000fc60000000010 */
[----:B------:R-:W0:Y:S02]  /*0eb0*/  LDS.64 R2, [R4] ;  /* 0x0000000004027984 */ /* 0x000e240000000a00 */
[----:B------:R-:W-:-:S05]  /*0ec0*/  FSEL R16, R16, -0.00019574658654164522886, !P0 ;  /* 0xb94d415310107808 */ /* 0x000fca0004000000 */
[----:B------:R-:W-:Y:S01]  /*0ed0*/  FFMA R16, R13, R16, R0 ;  /* 0x000000100d107223 */ /* 0x000fe20000000000 */
[----:B------:R-:W-:-:S03]  /*0ee0*/  FSEL R0, R18, 1, P0 ;  /* 0x3f80000012007808 */ /* 0x000fc60000000000 */
[C---:B------:R-:W-:Y:S02]  /*0ef0*/  FFMA R15, R13.reuse, R16, R15 ;  /* 0x000000100d0f7223 */ /* 0x040fe4000000000f */
[----:B------:R-:W-:-:S04]  /*0f00*/  FFMA R13, R13, R0, RZ ;  /* 0x000000000d0d7223 */ /* 0x000fc800000000ff */
[----:B------:R-:W-:-:S04]  /*0f10*/  FFMA R0, R13, R15, R0 ;  /* 0x0000000f0d007223 */ /* 0x000fc80000000000 */
[----:B------:R-:W-:-:S04]  /*0f20*/  @P1 FADD R0, RZ, -R0 ;  /* 0x80000000ff001221 */ /* 0x000fc80000000000 */
[C---:B0-----:R-:W-:Y:S01]  /*0f30*/  FMUL R15, R0.reuse, R2 ;  /* 0x00000002000f7220 */ /* 0x041fe20000400000 */
[----:B------:R-:W-:-:S03]  /*0f40*/  FMUL R13, R0, R3 ;  /* 0x00000003000d7220 */ /* 0x000fc60000400000 */
[C---:B------:R-:W-:Y:S01]  /*0f50*/  FFMA R0, R14.reuse, R3, R15 ;  /* 0x000000030e007223 */ /* 0x040fe2000000000f */
[----:B------:R-:W-:-:S03]  /*0f60*/  FFMA R13, R14, R2, -R13 ;  /* 0x000000020e0d7223 */ /* 0x000fc6000000080d */
[C-C-:B------:R-:W-:Y:S01]  /*0f70*/  FADD R3, R0.reuse, R11.reuse ;  /* 0x0000000b00037221 */ /* 0x140fe20000000000 */
[C-C-:B------:R-:W-:Y:S01]  /*0f80*/  FADD R2, R13.reuse, R10.reuse ;  /* 0x0000000a0d027221 */ /* 0x140fe20000000000 */
[----:B------:R-:W-:Y:S01]  /*0f90*/  FADD R11, -R0, R11 ;  /* 0x0000000b000b7221 */ /* 0x000fe20000000100 */
[----:B------:R-:W-:-:S03]  /*0fa0*/  FADD R10, -R13, R10 ;  /* 0x0000000a0d0a7221 */ /* 0x000fc60000000100 */
[----:B------:R0:W-:Y:S04]  /*0fb0*/  STS.64 [R8], R2 ;  /* 0x0000000208007388 */ /* 0x0001e80000000a00 */
[----:B------:R0:W-:Y:S02]  /*0fc0*/  STS.64 [R4], R10 ;  /* 0x0000000a04007388 */ /* 0x0001e40000000a00 */
.L_x_2:
[----:B------:R-:W-:Y:S05]  /*0fd0*/  BSYNC.RECONVERGENT B0 ;  /* 0x0000000000007941 */ /* 0x000fea0003800200 */
.L_x_1:
[----:B------:R-:W1:Y:S01]  /*0fe0*/  LDCU UR5, c[0x0][0x390] ;  /* 0x00007200ff0577ac */ /* 0x000e620008000800 */
[----:B------:R-:W-:Y:S02]  /*0ff0*/  UIADD3 UR4, UPT, UPT, UR7, 0x1, URZ ;  /* 0x0000000107047890 */ /* 0x000fe4000fffe0ff */
[----:B-1----:R-:W-:-:S05]  /*1000*/  UISETP.NE.AND UP0, UPT, UR7, UR5, UPT ;  /* 0x000000050700728c */ /* 0x002fca000bf05270 */
[----:B------:R-:W-:Y:S01]  /*1010*/  UMOV UR7, UR4 ;  /* 0x0000000400077c82 */ /* 0x000fe20008000000 */
[----:B------:R-:W-:Y:S06]  /*1020*/  BAR.SYNC.DEFER_BLOCKING 0x0 ;  /* 0x0000000000007b1d */ /* 0x000fec0000010000 */
[----:B------:R-:W-:Y:S05]  /*1030*/  BRA.U UP0, `(.L_x_11) ;  /* 0xfffffff100507547 */ /* 0x000fea000b83ffff */
.L_x_0:
[----:B------:R-:W1:Y:S02]  /*1040*/  LDCU UR4, c[0x0][0x388] ;  /* 0x00007100ff0477ac */ /* 0x000e640008000800 */
[----:B-1----:R-:W-:-:S13]  /*1050*/  ISETP.GE.AND P0, PT, R5, UR4, PT ;  /* 0x0000000405007c0c */ /* 0x002fda000bf06270 */
[----:B------:R-:W-:Y:S05]  /*1060*/  @P0 EXIT ;  /* 0x000000000000094d */ /* 0x000fea0003800000 */
[----:B0-----:R-:W0:Y:S04]  /*1070*/  LDS.64 R8, [R9] ;  /* 0x0000000009087984 */ /* 0x001e280000000a00 */
[----:B0-----:R-:W-:Y:S01]  /*1080*/  STG.E.64 desc[UR8][R6.64], R8 ;  /* 0x0000000806007986 */ /* 0x001fe2000c101b08 */
[----:B------:R-:W-:Y:S05]  /*1090*/  EXIT ;  /* 0x000000000000794d */ /* 0x000fea0003800000 */
        .weak           $__internal_0_$__cuda_sm20_div_rn_f64_full
        .type           $__internal_0_$__cuda_sm20_div_rn_f64_full,@function
        .size           $__internal_0_$__cuda_sm20_div_rn_f64_full,(.L_x_36 - $__internal_0_$__cuda_sm20_div_rn_f64_full)
$__internal_0_$__cuda_sm20_div_rn_f64_full:
[C---:B------:R-:W-:Y:S01]  /*10a0*/  FSETP.GEU.AND P0, PT, |R11|.reuse, 1.469367938527859385e-39, PT ;  /* 0x001000000b00780b */ /* 0x040fe20003f0e200 */
[----:B------:R-:W-:Y:S01]  /*10b0*/  IMAD.MOV.U32 R18, RZ, RZ, 0x1 ;  /* 0x00000001ff127424 */ /* 0x000fe200078e00ff */
[----:B------:R-:W-:Y:S01]  /*10c0*/  LOP3.LUT R2, R11, 0x800fffff, RZ, 0xc0, !PT ;  /* 0x800fffff0b027812 */ /* 0x000fe200078ec0ff */
[----:B------:R-:W-:Y:S01]  /*10d0*/  IMAD.MOV.U32 R0, RZ, RZ, 0x1ca00000 ;  /* 0x1ca00000ff007424 */ /* 0x000fe200078e00ff */
[C---:B------:R-:W-:Y:S01]  /*10e0*/  FSETP.GEU.AND P2, PT, |R15|.reuse, 1.469367938527859385e-39, PT ;  /* 0x001000000f00780b */ /* 0x040fe20003f4e200 */
[----:B------:R-:W-:Y:S01]  /*10f0*/  BSSY.RECONVERGENT B2, `(.L_x_12) ;  /* 0x0000052000027945 */ /* 0x000fe20003800200 */
[----:B------:R-:W-:Y:S01]  /*1100*/  LOP3.LUT R3, R2, 0x3ff00000, RZ, 0xfc, !PT ;  /* 0x3ff0000002037812 */ /* 0x000fe200078efcff */
[----:B------:R-:W-:Y:S01]  /*1110*/  IMAD.MOV.U32 R2, RZ, RZ, R10 ;  /* 0x000000ffff027224 */ /* 0x000fe200078e000a */
[----:B------:R-:W-:Y:S02]  /*1120*/  LOP3.LUT R8, R15, 0x7ff00000, RZ, 0xc0, !PT ;  /* 0x7ff000000f087812 */ /* 0x000fe400078ec0ff */
[----:B------:R-:W-:-:S03]  /*1130*/  LOP3.LUT R25, R11, 0x7ff00000, RZ, 0xc0, !PT ;  /* 0x7ff000000b197812 */ /* 0x000fc600078ec0ff */
[----:B------:R-:W-:Y:S01]  /*1140*/  @!P0 DMUL R2, R10, 8.98846567431157953865e+307 ;  /* 0x7fe000000a028828 */ /* 0x000fe20000000000 */
[C---:B------:R-:W-:Y:S01]  /*1150*/  ISETP.GE.U32.AND P1, PT, R8.reuse, R25, PT ;  /* 0x000000190800720c */ /* 0x040fe20003f26070 */
[----:B------:R-:W-:Y:S02]  /*1160*/  IMAD.MOV.U32 R24, RZ, RZ, R8 ;  /* 0x000000ffff187224 */ /* 0x000fe400078e0008 */
[----:B------:R-:W-:Y:S02]  /*1170*/  @!P2 LOP3.LUT R21, R11, 0x7ff00000, RZ, 0xc0, !PT ;  /* 0x7ff000000b15a812 */ /* 0x000fe400078ec0ff */
[----:B------:R-:W0:Y:S02]  /*1180*/  MUFU.RCP64H R19, R3 ;  /* 0x0000000300137308 */ /* 0x000e240000001800 */
[----:B------:R-:W-:Y:S02]  /*1190*/  @!P2 ISETP.GE.U32.AND P3, PT, R8, R21, PT ;  /* 0x000000150800a20c */ /* 0x000fe40003f66070 */
[----:B------:R-:W-:-:S02]  /*11a0*/  @!P0 LOP3.LUT R25, R3, 0x7ff00000, RZ, 0xc0, !PT ;  /* 0x7ff0000003198812 */ /* 0x000fc400078ec0ff */
[----:B------:R-:W-:-:S04]  /*11b0*/  @!P2 SEL R21, R0, 0x63400000, !P3 ;  /* 0x634000000015a807 */ /* 0x000fc80005800000 */
[----:B------:R-:W-:-:S04]  /*11c0*/  @!P2 LOP3.LUT R22, R21, 0x80000000, R15, 0xf8, !PT ;  /* 0x800000001516a812 */ /* 0x000fc800078ef80f */
[----:B------:R-:W-:Y:S01]  /*11d0*/  @!P2 LOP3.LUT R23, R22, 0x100000, RZ, 0xfc, !PT ;  /* 0x001000001617a812 */ /* 0x000fe200078efcff */
[----:B------:R-:W-:Y:S01]  /*11e0*/  @!P2 IMAD.MOV.U32 R22, RZ, RZ, RZ ;  /* 0x000000ffff16a224 */ /* 0x000fe200078e00ff */
[----:B0-----:R-:W-:-:S08]  /*11f0*/  DFMA R16, R18, -R2, 1 ;  /* 0x3ff000001210742b */ /* 0x001fd00000000802 */
[----:B------:R-:W-:-:S08]  /*1200*/  DFMA R16, R16, R16, R16 ;  /* 0x000000101010722b */ /* 0x000fd00000000010 */
[----:B------:R-:W-:Y:S01]  /*1210*/  DFMA R18, R18, R16, R18 ;  /* 0x000000101212722b */ /* 0x000fe20000000012 */
[----:B------:R-:W-:Y:S01]  /*1220*/  SEL R17, R0, 0x63400000, !P1 ;  /* 0x6340000000117807 */ /* 0x000fe20004800000 */
[----:B------:R-:W-:-:S03]  /*1230*/  IMAD.MOV.U32 R16, RZ, RZ, R14 ;  /* 0x000000ffff107224 */ /* 0x000fc600078e000e */
[----:B------:R-:W-:-:S03]  /*1240*/  LOP3.LUT R17, R17, 0x800fffff, R15, 0xf8, !PT ;  /* 0x800fffff11117812 */ /* 0x000fc600078ef80f */
[----:B------:R-:W-:-:S03]  /*1250*/  DFMA R20, R18, -R2, 1 ;  /* 0x3ff000001214742b */ /* 0x000fc60000000802 */
[----:B------:R-:W-:-:S05]  /*1260*/  @!P2 DFMA R16, R16, 2, -R22 ;  /* 0x400000001010a82b */ /* 0x000fca0000000816 */
[----:B------:R-:W-:-:S05]  /*1270*/  DFMA R20, R18, R20, R18 ;  /* 0x000000141214722b */ /* 0x000fca0000000012 */
[----:B------:R-:W-:-:S03]  /*1280*/  @!P2 LOP3.LUT R24, R17, 0x7ff00000, RZ, 0xc0, !PT ;  /* 0x7ff000001118a812 */ /* 0x000fc600078ec0ff */
[----:B------:R-:W-:Y:S02]  /*1290*/  DMUL R18, R20, R16 ;  /* 0x0000001014127228 */ /* 0x000fe40000000000 */
[----:B------:R-:W-:-:S05]  /*12a0*/  VIADD R26, R24, 0xffffffff ;  /* 0xffffffff181a7836 */ /* 0x000fca0000000000 */
[----:B------:R-:W-:Y:S01]  /*12b0*/  ISETP.GT.U32.AND P0, PT, R26, 0x7feffffe, PT ;  /* 0x7feffffe1a00780c */ /* 0x000fe20003f04070 */
[----:B------:R-:W-:Y:S01]  /*12c0*/  VIADD R26, R25, 0xffffffff ;  /* 0xffffffff191a7836 */ /* 0x000fe20000000000 */
[----:B------:R-:W-:-:S04]  /*12d0*/  DFMA R22, R18, -R2, R16 ;  /* 0x800000021216722b */ /* 0x000fc80000000010 */
[----:B------:R-:W-:-:S04]  /*12e0*/  ISETP.GT.U32.OR P0, PT, R26, 0x7feffffe, P0 ;  /* 0x7feffffe1a00780c */ /* 0x000fc80000704470 */
[----:B------:R-:W-:-:S09]  /*12f0*/  DFMA R22, R20, R22, R18 ;  /* 0x000000161416722b */ /* 0x000fd20000000012 */
[----:B------:R-:W-:Y:S05]  /*1300*/  @P0 BRA `(.L_x_13) ;  /* 0x00000000006c0947 */ /* 0x000fea0003800000 */
[----:B------:R-:W-:-:S04]  /*1310*/  LOP3.LUT R15, R11, 0x7ff00000, RZ, 0xc0, !PT ;  /* 0x7ff000000b0f7812 */ /* 0x000fc800078ec0ff */
[CC--:B------:R-:W-:Y:S02]  /*1320*/  VIADDMNMX R14, R8.reuse, -R15.reuse, 0xb9600000, !PT ;  /* 0xb9600000080e7446 */ /* 0x0c0fe4000780090f */
[----:B------:R-:W-:Y:S02]  /*1330*/  ISETP.GE.U32.AND P0, PT, R8, R15, PT ;  /* 0x0000000f0800720c */ /* 0x000fe40003f06070 */
[----:B------:R-:W-:Y:S02]  /*1340*/  VIMNMX R14, PT, PT, R14, 0x46a00000, PT ;  /* 0x46a000000e0e7848 */ /* 0x000fe40003fe0100 */
[----:B------:R-:W-:-:S05]  /*1350*/  SEL R15, R0, 0x63400000, !P0 ;  /* 0x63400000000f7807 */ /* 0x000fca0004000000 */
[----:B------:R-:W-:Y:S02]  /*1360*/  IMAD.IADD R0, R14, 0x1, -R15 ;  /* 0x000000010e007824 */ /* 0x000fe400078e0a0f */
[----:B------:R-:W-:Y:S02]  /*1370*/  IMAD.MOV.U32 R14, RZ, RZ, RZ ;  /* 0x000000ffff0e7224 */ /* 0x000fe400078e00ff */
[----:B------:R-:W-:-:S06]  /*1380*/  VIADD R15, R0, 0x7fe00000 ;  /* 0x7fe00000000f7836 */ /* 0x000fcc0000000000 */
[----:B------:R-:W-:-:S10]  /*1390*/  DMUL R18, R22, R14 ;  /* 0x0000000e16127228 */ /* 0x000fd40000000000 */
[----:B------:R-:W-:-:S13]  /*13a0*/  FSETP.GTU.AND P0, PT, |R19|, 1.469367938527859385e-39, PT ;  /* 0x001000001300780b */ /* 0x000fda0003f0c200 */
[----:B------:R-:W-:Y:S05]  /*13b0*/  @P0 BRA `(.L_x_14) ;  /* 0x0000000000940947 */ /* 0x000fea0003800000 */
[----:B------:R-:W-:Y:S01]  /*13c0*/  DFMA R2, R22, -R2, R16 ;  /* 0x800000021602722b */ /* 0x000fe20000000010 */
[----:B------:R-:W-:-:S09]  /*13d0*/  IMAD.MOV.U32 R14, RZ, RZ, RZ ;  /* 0x000000ffff0e7224 */ /* 0x000fd200078e00ff */
[C---:B------:R-:W-:Y:S02]  /*13e0*/  FSETP.NEU.AND P0, PT, R3.reuse, RZ, PT ;  /* 0x000000ff0300720b */ /* 0x040fe40003f0d000 */
[----:B------:R-:W-:-:S04]  /*13f0*/  LOP3.LUT R11, R3, 0x80000000, R11, 0x48, !PT ;  /* 0x80000000030b7812 */ /* 0x000fc800078e480b */
[----:B------:R-:W-:-:S07]  /*1400*/  LOP3.LUT R15, R11, R15, RZ, 0xfc, !PT ;  /* 0x0000000f0b0f7212 */ /* 0x000fce00078efcff */
[----:B------:R-:W-:Y:S05]  /*1410*/  @!P0 BRA `(.L_x_14) ;  /* 0x00000000007c8947 */ /* 0x000fea0003800000 */
[----:B------:R-:W-:Y:S01]  /*1420*/  IMAD.MOV R3, RZ, RZ, -R0 ;  /* 0x000000ffff037224 */ /* 0x000fe200078e0a00 */
[----:B------:R-:W-:Y:S01]  /*1430*/  DMUL.RP R14, R22, R14 ;  /* 0x0000000e160e7228 */ /* 0x000fe20000008000 */
[----:B------:R-:W-:-:S06]  /*1440*/  IMAD.MOV.U32 R2, RZ, RZ, RZ ;  /* 0x000000ffff027224 */ /* 0x000fcc00078e00ff */
[----:B------:R-:W-:-:S03]  /*1450*/  DFMA R2, R18, -R2, R22 ;  /* 0x800000021202722b */ /* 0x000fc60000000016 */
[----:B------:R-:W-:-:S03]  /*1460*/  LOP3.LUT R11, R15, R11, RZ, 0x3c, !PT ;  /* 0x0000000b0f0b7212 */ /* 0x000fc600078e3cff */
[----:B------:R-:W-:-:S04]  /*1470*/  IADD3 R2, PT, PT, -R0, -0x43300000, RZ ;  /* 0xbcd0000000027810 */ /* 0x000fc80007ffe1ff */
[----:B------:R-:W-:-:S04]  /*1480*/  FSETP.NEU.AND P0, PT, |R3|, R2, PT ;  /* 0x000000020300720b */ /* 0x000fc80003f0d200 */
[----:B------:R-:W-:Y:S02]  /*1490*/  FSEL R18, R14, R18, !P0 ;  /* 0x000000120e127208 */ /* 0x000fe40004000000 */
[----:B------:R-:W-:Y:S01]  /*14a0*/  FSEL R19, R11, R19, !P0 ;  /* 0x000000130b137208 */ /* 0x000fe20004000000 */
[----:B------:R-:W-:Y:S06]  /*14b0*/  BRA `(.L_x_14) ;  /* 0x0000000000547947 */ /* 0x000fec0003800000 */
.L_x_13:
[----:B------:R-:W-:-:S14]  /*14c0*/  DSETP.NAN.AND P0, PT, R14, R14, PT ;  /* 0x0000000e0e00722a */ /* 0x000fdc0003f08000 */
[----:B------:R-:W-:Y:S05]  /*14d0*/  @P0 BRA `(.L_x_15) ;  /* 0x0000000000440947 */ /* 0x000fea0003800000 */
[----:B------:R-:W-:-:S14]  /*14e0*/  DSETP.NAN.AND P0, PT, R10, R10, PT ;  /* 0x0000000a0a00722a */ /* 0x000fdc0003f08000 */
[----:B------:R-:W-:Y:S05]  /*14f0*/  @P0 BRA `(.L_x_16) ;  /* 0x0000000000300947 */ /* 0x000fea0003800000 */
[----:B------:R-:W-:Y:S01]  /*1500*/  ISETP.NE.AND P0, PT, R24, R25, PT ;  /* 0x000000191800720c */ /* 0x000fe20003f05270 */
[----:B------:R-:W-:Y:S02]  /*1510*/  IMAD.MOV.U32 R18, RZ, RZ, 0x0 ;  /* 0x00000000ff127424 */ /* 0x000fe400078e00ff */
[----:B------:R-:W-:-:S10]  /*1520*/  IMAD.MOV.U32 R19, RZ, RZ, -0x80000 ;  /* 0xfff80000ff137424 */ /* 0x000fd400078e00ff */
[----:B------:R-:W-:Y:S05]  /*1530*/  @!P0 BRA `(.L_x_14) ;  /* 0x0000000000348947 */ /* 0x000fea0003800000 */
[----:B------:R-:W-:Y:S02]  /*1540*/  ISETP.NE.AND P0, PT, R24, 0x7ff00000, PT ;  /* 0x7ff000001800780c */ /* 0x000fe40003f05270 */
[----:B------:R-:W-:Y:S02]  /*1550*/  LOP3.LUT R19, R15, 0x80000000, R11, 0x48, !PT ;  /* 0x800000000f137812 */ /* 0x000fe400078e480b */
[----:B------:R-:W-:-:S13]  /*1560*/  ISETP.EQ.OR P0, PT, R25, RZ, !P0 ;  /* 0x000000ff1900720c */ /* 0x000fda0004702670 */
[----:B------:R-:W-:Y:S01]  /*1570*/  @P0 LOP3.LUT R0, R19, 0x7ff00000, RZ, 0xfc, !PT ;  /* 0x7ff0000013000812 */ /* 0x000fe200078efcff */
[----:B------:R-:W-:Y:S02]  /*1580*/  @!P0 IMAD.MOV.U32 R18, RZ, RZ, RZ ;  /* 0x000000ffff128224 */ /* 0x000fe400078e00ff */
[----:B------:R-:W-:Y:S02]  /*1590*/  @P0 IMAD.MOV.U32 R18, RZ, RZ, RZ ;  /* 0x000000ffff120224 */ /* 0x000fe400078e00ff */
[----:B------:R-:W-:Y:S01]  /*15a0*/  @P0 IMAD.MOV.U32 R19, RZ, RZ, R0 ;  /* 0x000000ffff130224 */ /* 0x000fe200078e0000 */
[----:B------:R-:W-:Y:S06]  /*15b0*/  BRA `(.L_x_14) ;  /* 0x0000000000147947 */ /* 0x000fec0003800000 */
.L_x_16:
[----:B------:R-:W-:Y:S01]  /*15c0*/  LOP3.LUT R19, R11, 0x80000, RZ, 0xfc, !PT ;  /* 0x000800000b137812 */ /* 0x000fe200078efcff */
[----:B------:R-:W-:Y:S01]  /*15d0*/  IMAD.MOV.U32 R18, RZ, RZ, R10 ;  /* 0x000000ffff127224 */ /* 0x000fe200078e000a */
[----:B------:R-:W-:Y:S06]  /*15e0*/  BRA `(.L_x_14) ;  /* 0x0000000000087947 */ /* 0x000fec0003800000 */
.L_x_15:
[----:B------:R-:W-:Y:S01]  /*15f0*/  LOP3.LUT R19, R15, 0x80000, RZ, 0xfc, !PT ;  /* 0x000800000f137812 */ /* 0x000fe200078efcff */
[----:B------:R-:W-:-:S07]  /*1600*/  IMAD.MOV.U32 R18, RZ, RZ, R14 ;  /* 0x000000ffff127224 */ /* 0x000fce00078e000e */
.L_x_14:
[----:B------:R-:W-:Y:S05]  /*1610*/  BSYNC.RECONVERGENT B2 ;  /* 0x0000000000027941 */ /* 0x000fea0003800200 */
.L_x_12:
[----:B------:R-:W-:Y:S02]  /*1620*/  IMAD.MOV.U32 R2, RZ, RZ, R4 ;  /* 0x000000ffff027224 */ /* 0x000fe400078e0004 */
[----:B------:R-:W-:-:S04]  /*1630*/  IMAD.MOV.U32 R3, RZ, RZ, 0x0 ;  /* 0x00000000ff037424 */ /* 0x000fc800078e00ff */
[----:B------:R-:W-:Y:S05]  /*1640*/  RET.REL.NODEC R2 `(_Z16ifft_DIT_on_rowsP6float2iii) ;  /* 0xffffffe8026c7950 */ /* 0x000fea0003c3ffff */
.L_x_17:
[----:B------:R-:W-:-:S00]  /*1650*/  BRA `(.L_x_17) ;  /* 0xfffffffc00fc7947 */ /* 0x000fc0000383ffff */
[----:B------:R-:W-:-:S00]  /*1660*/  NOP ;  /* 0x0000000000007918 */ /* 0x000fc00000000000 */
        /* <DEDUP_REMOVED lines=9> */
.L_x_36:


//--------------------- .text._Z15fft_DIF_on_rowsP6float2iii --------------------------
	.section	.text._Z15fft_DIF_on_rowsP6float2iii,"ax",@progbits
	.align	128
        .global         _Z15fft_DIF_on_rowsP6float2iii
        .type           _Z15fft_DIF_on_rowsP6float2iii,@function
        .size           _Z15fft_DIF_on_rowsP6float2iii,(.L_x_37 - _Z15fft_DIF_on_rowsP6float2iii)
        .other          _Z15fft_DIF_on_rowsP6float2iii,@"STO_CUDA_ENTRY STV_DEFAULT"
_Z15fft_DIF_on_rowsP6float2iii:
.text._Z15fft_DIF_on_rowsP6float2iii:
        /* <DEDUP_REMOVED lines=23> */
[----:B------:R-:W1:Y:S02]  /*0170*/  LDCU UR7, c[0x0][0x390] ;  /* 0x00007200ff0777ac */ /* 0x000e640008000800 */
.L_x_29:
[----:B------:R-:W-:Y:S01]  /*0180*/  IMAD.MOV.U32 R0, RZ, RZ, 0x1 ;  /* 0x00000001ff007424 */ /* 0x000fe200078e00ff */
[----:B------:R-:W-:Y:S01]  /*0190*/  IABS R12, R5 ;  /* 0x00000005000c7213 */ /* 0x000fe20000000000 */
[----:B------:R-:W-:Y:S01]  /*01a0*/  BSSY.RECONVERGENT B0, `(.L_x_19) ;  /* 0x00000e3000007945 */ /* 0x000fe20003800200 */
[----:B------:R-:W-:Y:S02]  /*01b0*/  ISETP.GE.AND P2, PT, R5, RZ, PT ;  /* 0x000000ff0500720c */ /* 0x000fe40003f46270 */
[----:B01----:R-:W-:-:S04]  /*01c0*/  SHF.L.U32 R10, R0, UR7, RZ ;  /* 0x00000007000a7c19 */ /* 0x003fc800080006ff */
        /* <DEDUP_REMOVED lines=34> */
[----:B0-----:R-:W-:-:S06]  /*03f0*/  DMUL R14, R14, -UR4 ;  /* 0x800000040e0e7c28 */ /* 0x001fcc0008000000 */
        /* <DEDUP_REMOVED lines=9> */
[----:B------:R-:W-:Y:S05]  /*0490*/  CALL.REL.NOINC `($__internal_1_$__cuda_sm20_div_rn_f64_full) ;  /* 0x0000000800fc7944 */ /* 0x000fea0003c00000 */
[----:B------:R-:W-:Y:S02]  /*04a0*/  IMAD.MOV.U32 R2, RZ, RZ, R18 ;  /* 0x000000ffff027224 */ /* 0x000fe400078e0012 */
[----:B------:R-:W-:-:S07]  /*04b0*/  IMAD.MOV.U32 R3, RZ, RZ, R19 ;  /* 0x000000ffff037224 */ /* 0x000fce00078e0013 */
.L_x_22:
[----:B------:R-:W-:Y:S05]  /*04c0*/  BSYNC.RECONVERGENT B1 ;  /* 0x0000000000017941 */ /* 0x000fea0003800200 */
.L_x_21:
        /* <DEDUP_REMOVED lines=23> */
.L_x_25:
        /* <DEDUP_REMOVED lines=44> */
.L_x_24:
[----:B------:R-:W-:Y:S05]  /*0900*/  BSYNC.RECONVERGENT B1 ;  /* 0x0000000000017941 */ /* 0x000fea0003800200 */
.L_x_23:
        /* <DEDUP_REMOVED lines=31> */
.L_x_28:
        /* <DEDUP_REMOVED lines=25> */
[----:B---3--:R-:W-:-:S04]  /*0c90*/  @P0 SHF.L.W.U32.HI R3, R2, R4, R3 ;  /* 0x0000000402030219 */ /* 0x008fc80000010e03 */
[C---:B------:R-:W-:Y:S01]  /*0ca0*/  SHF.L.W.U32.HI R2, R3.reuse, 0x2, R0 ;  /* 0x0000000203027819 */ /* 0x040fe20000010e00 */
[----:B------:R-:W-:-:S03]  /*0cb0*/  IMAD.SHL.U32 R3, R3, 0x4, RZ ;  /* 0x0000000403037824 */ /* 0x000fc600078e00ff */
[----:B------:R-:W-:Y:S02]  /*0cc0*/  SHF.R.S32.HI R4, RZ, 0x1f, R2 ;  /* 0x0000001fff047819 */ /* 0x000fe40000011402 */
[----:B------:R-:W-:Y:S02]  /*0cd0*/  LOP3.LUT R15, R2, R15, RZ, 0x3c, !PT ;  /* 0x0000000f020f7212 */ /* 0x000fe400078e3cff */
[C---:B------:R-:W-:Y:S02]  /*0ce0*/  LOP3.LUT R10, R4.reuse, R3, RZ, 0x3c, !PT ;  /* 0x00000003040a7212 */ /* 0x040fe400078e3cff */
[----:B------:R-:W-:Y:S02]  /*0cf0*/  LOP3.LUT R11, R4, R2, RZ, 0x3c, !PT ;  /* 0x00000002040b7212 */ /* 0x000fe400078e3cff */
[----:B------:R-:W-:Y:S02]  /*0d00*/  SHF.R.U32.HI R3, RZ, 0x1e, R0 ;  /* 0x0000001eff037819 */ /* 0x000fe40000011600 */
[----:B------:R-:W-:-:S02]  /*0d10*/  ISETP.GE.AND P0, PT, R15, RZ, PT ;  /* 0x000000ff0f00720c */ /* 0x000fc40003f06270 */
[----:B------:R-:W1:Y:S01]  /*0d20*/  I2F.F64.S64 R10, R10 ;  /* 0x0000000a000a7312 */ /* 0x000e620000301c00 */
[----:B------:R-:W-:-:S05]  /*0d30*/  LEA.HI R18, R2, R3, RZ, 0x1 ;  /* 0x0000000302127211 */ /* 0x000fca00078f08ff */
[----:B------:R-:W-:-:S04]  /*0d40*/  IMAD.MOV R0, RZ, RZ, -R18 ;  /* 0x000000ffff007224 */ /* 0x000fc800078e0a12 */
[----:B------:R-:W-:Y:S01]  /*0d50*/  @!P1 IMAD.MOV.U32 R18, RZ, RZ, R0 ;  /* 0x000000ffff129224 */ /* 0x000fe200078e0000 */
[----:B-1----:R-:W-:-:S10]  /*0d60*/  DMUL R20, R10, UR4 ;  /* 0x000000040a147c28 */ /* 0x002fd40008000000 */
[----:B------:R-:W1:Y:S02]  /*0d70*/  F2F.F32.F64 R20, R20 ;  /* 0x0000001400147310 */ /* 0x000e640000301000 */
[----:B01----:R-:W-:-:S07]  /*0d80*/  FSEL R17, -R20, R20, !P0 ;  /* 0x0000001414117208 */ /* 0x003fce0004000100 */
.L_x_27:
[----:B------:R-:W-:Y:S05]  /*0d90*/  BSYNC.RECONVERGENT B1 ;  /* 0x0000000000017941 */ /* 0x000fea0003800200 */
.L_x_26:
        /* <DEDUP_REMOVED lines=24> */
[----:B------:R-:W-:Y:S01]  /*0f20*/  @P1 FADD R0, RZ, -R0 ;  /* 0x80000000ff001221 */ /* 0x000fe20000000000 */
[C-C-:B0-----:R-:W-:Y:S01]  /*0f30*/  FADD R15, -R11.reuse, R3.reuse ;  /* 0x000000030b0f7221 */ /* 0x141fe20000000100 */
[C-C-:B------:R-:W-:Y:S01]  /*0f40*/  FADD R13, -R10.reuse, R2.reuse ;  /* 0x000000020a0d7221 */ /* 0x140fe20000000100 */
[----:B------:R-:W-:Y:S01]  /*0f50*/  FADD R2, R10, R2 ;  /* 0x000000020a027221 */ /* 0x000fe20000000000 */
[----:B------:R-:W-:Y:S01]  /*0f60*/  FADD R3, R11, R3 ;  /* 0x000000030b037221 */ /* 0x000fe20000000000 */
[C---:B------:R-:W-:Y:S01]  /*0f70*/  FMUL R17, R0.reuse, R15 ;  /* 0x0000000f00117220 */ /* 0x040fe20000400000 */
[----:B------:R-:W-:-:S03]  /*0f80*/  FMUL R0, R0, R13 ;  /* 0x0000000d00007220 */ /* 0x000fc60000400000 */
[C---:B------:R-:W-:Y:S01]  /*0f90*/  FFMA R10, R14.reuse, R13, -R17 ;  /* 0x0000000d0e0a7223 */ /* 0x040fe20000000811 */
[----:B------:R-:W-:Y:S01]  /*0fa0*/  FFMA R11, R14, R15, R0 ;  /* 0x0000000f0e0b7223 */ /* 0x000fe20000000000 */
[----:B------:R0:W-:Y:S04]  /*0fb0*/  STS.64 [R4], R2 ;  /* 0x0000000204007388 */ /* 0x0001e80000000a00 */
[----:B------:R0:W-:Y:S02]  /*0fc0*/  STS.64 [R8], R10 ;  /* 0x0000000a08007388 */ /* 0x0001e40000000a00 */
.L_x_20:
[----:B------:R-:W-:Y:S05]  /*0fd0*/  BSYNC.RECONVERGENT B0 ;  /* 0x0000000000007941 */ /* 0x000fea0003800200 */
.L_x_19:
[----:B------:R-:W-:Y:S01]  /*0fe0*/  BAR.SYNC.DEFER_BLOCKING 0x0 ;  /* 0x0000000000007b1d */ /* 0x000fe20000010000 */
[----:B------:R-:W-:Y:S02]  /*0ff0*/  UISETP.GT.U32.AND UP0, UPT, UR7, 0x1, UPT ;  /* 0x000000010700788c */ /* 0x000fe4000bf04070 */
[----:B------:R-:W-:-:S07]  /*1000*/  UIADD3 UR4, UPT, UPT, UR7, -0x1, URZ ;  /* 0xffffffff07047890 */ /* 0x000fce000fffe0ff */
[----:B------:R-:W-:Y:S01]  /*1010*/  UMOV UR7, UR4 ;  /* 0x0000000400077c82 */ /* 0x000fe20008000000 */
[----:B------:R-:W-:Y:S05]  /*1020*/  BRA.U UP0, `(.L_x_29) ;  /* 0xfffffff100547547 */ /* 0x000fea000b83ffff */
.L_x_18:
[----:B------:R-:W1:Y:S02]  /*1030*/  LDCU UR4, c[0x0][0x388] ;  /* 0x00007100ff0477ac */ /* 0x000e640008000800 */
[----:B-1----:R-:W-:-:S13]  /*1040*/  ISETP.GE.AND P0, PT, R5, UR4, PT ;  /* 0x0000000405007c0c */ /* 0x002fda000bf06270 */
[----:B------:R-:W-:Y:S05]  /*1050*/  @P0 EXIT ;  /* 0x000000000000094d */ /* 0x000fea0003800000 */
[----:B0-----:R-:W0:Y:S04]  /*1060*/  LDS.64 R8, [R9] ;  /* 0x0000000009087984 */ /* 0x001e280000000a00 */
[----:B0-----:R-:W-:Y:S01]  /*1070*/  STG.E.64 desc[UR8][R6.64], R8 ;  /* 0x0000000806007986 */ /* 0x001fe2000c101b08 */
[----:B------:R-:W-:Y:S05]  /*1080*/  EXIT ;  /* 0x000000000000794d */ /* 0x000fea0003800000 */
        .weak           $__internal_1_$__cuda_sm20_div_rn_f64_full
        .type           $__internal_1_$__cuda_sm20_div_rn_f64_full,@function
        .size           $__internal_1_$__cuda_sm20_div_rn_f64_full,(.L_x_37 - $__internal_1_$__cuda_sm20_div_rn_f64_full)
$__internal_1_$__cuda_sm20_div_rn_f64_full:
        /* <DEDUP_REMOVED lines=66> */
.L_x_31:
        /* <DEDUP_REMOVED lines=16> */
.L_x_34:
[----:B------:R-:W-:Y:S01]  /*15b0*/  LOP3.LUT R19, R11, 0x80000, RZ, 0xfc, !PT ;  /* 0x000800000b137812 */ /* 0x000fe200078efcff */
[----:B------:R-:W-:Y:S01]  /*15c0*/  IMAD.MOV.U32 R18, RZ, RZ, R10 ;  /* 0x000000ffff127224 */ /* 0x000fe200078e000a */
[----:B------:R-:W-:Y:S06]  /*15d0*/  BRA `(.L_x_32) ;  /* 0x0000000000087947 */ /* 0x000fec0003800000 */
.L_x_33:
[----:B------:R-:W-:Y:S01]  /*15e0*/  LOP3.LUT R19, R15, 0x80000, RZ, 0xfc, !PT ;  /* 0x000800000f137812 */ /* 0x000fe200078efcff */
[----:B------:R-:W-:-:S07]  /*15f0*/  IMAD.MOV.U32 R18, RZ, RZ, R14 ;  /* 0x000000ffff127224 */ /* 0x000fce00078e000e */
.L_x_32:
[----:B------:R-:W-:Y:S05]  /*1600*/  BSYNC.RECONVERGENT B2 ;  /* 0x0000000000027941 */ /* 0x000fea0003800200 */
.L_x_30:
[----:B------:R-:W-:Y:S02]  /*1610*/  IMAD.MOV.U32 R2, RZ, RZ, R4 ;  /* 0x000000ffff027224 */ /* 0x000fe400078e0004 */
[----:B------:R-:W-:-:S04]  /*1620*/  IMAD.MOV.U32 R3, RZ, RZ, 0x0 ;  /* 0x00000000ff037424 */ /* 0x000fc800078e00ff */
[----:B------:R-:W-:Y:S05]  /*1630*/  RET.REL.NODEC R2 `(_Z15fft_DIF_on_rowsP6float2iii) ;  /* 0xffffffe802707950 */ /* 0x000fea0003c3ffff */
.L_x_35:
        /* <DEDUP_REMOVED lines=12> */
.L_x_37:


//--------------------- .nv.global.init           --------------------------
	.section	.nv.global.init,"aw",@progbits
	.align	4
.nv.global.init:
	.type		__cudart_i2opi_f,@object
	.size		__cudart_i2opi_f,(.L_0 - __cudart_i2opi_f)
__cudart_i2opi_f:
        /*0000*/ 	.byte	0x41, 0x90, 0x43, 0x3c, 0x99, 0x95, 0x62, 0xdb, 0xc0, 0xdd, 0x34, 0xf5, 0xd1, 0x57, 0x27, 0xfc
        /*0010*/ 	.byte	0x29, 0x15, 0x44, 0x4e, 0x6e, 0x83, 0xf9, 0xa2
.L_0:


//--------------------- .nv.shared._Z16ifft_DIT_on_rowsP6float2iii --------------------------
	.section	.nv.shared._Z16ifft_DIT_on_rowsP6float2iii,"aw",@nobits
	.sectionflags	@""
	.align	16
	.zero		1024


//--------------------- .nv.shared.reserved.0     --------------------------
	.section	.nv.shared.reserved.0,"aw",@nobits
	.weak		__nv_reservedSMEM_offset_0_alias
	.size		__nv_reservedSMEM_offset_0_alias, 0, 64
	.other		__nv_reservedSMEM_offset_0_alias,@"STO_CUDA_RESERVED_SHARED STV_DEFAULT"
__nv_reservedSMEM_offset_0_alias:
	.zero		0
	.zero		64


//--------------------- .nv.shared._Z15fft_DIF_on_rowsP6float2iii --------------------------
	.section	.nv.shared._Z15fft_DIF_on_rowsP6float2iii,"aw",@nobits
	.sectionflags	@""
	.align	16
	.zero		1024


//--------------------- .nv.constant0._Z16ifft_DIT_on_rowsP6float2iii --------------------------
	.section	.nv.constant0._Z16ifft_DIT_on_rowsP6float2iii,"a",@progbits
	.sectionflags	@""
	.align	4
.nv.constant0._Z16ifft_DIT_on_rowsP6float2iii:
	.zero		916


//--------------------- .nv.constant0._Z15fft_DIF_on_rowsP6float2iii --------------------------
	.section	.nv.constant0._Z15fft_DIF_on_rowsP6float2iii,"a",@progbits
	.sectionflags	@""
	.align	4
.nv.constant0._Z15fft_DIF_on_rowsP6float2iii:
	.zero		916


//--------------------- SYMBOLS --------------------------

	.type		.nv.reservedSmem.offset0,@object
	.size		.nv.reservedSmem.offset0,0x4
	.type		.nv.reservedSmem.cap,@object
	.size		.nv.reservedSmem.cap,0x4
